//
// Generated by NVIDIA NVVM Compiler
//
// Compiler Build ID: CL-36424714
// Cuda compilation tools, release 13.0, V13.0.88
// Based on NVVM 20.0.0
//

.version 9.0
.target sm_100
.address_size 64

	// .globl	add
.func  (.param .b64 func_retval0) __internal_accurate_pow
(
	.param .b64 __internal_accurate_pow_param_0
)
;

.visible .entry add(
	.param .u32 add_param_0,
	.param .u32 add_param_1,
	.param .u64 .ptr .align 1 add_param_2,
	.param .u64 .ptr .align 1 add_param_3,
	.param .u64 .ptr .align 1 add_param_4,
	.param .u64 .ptr .align 1 add_param_5,
	.param .u64 .ptr .align 1 add_param_6,
	.param .u64 .ptr .align 1 add_param_7
)
{
	.reg .pred 	%p<44>;
	.reg .b32 	%r<64>;
	.reg .b32 	%f<65>;
	.reg .b64 	%rd<26>;
	.reg .b64 	%fd<52>;

	ld.param.u32 	%r23, [add_param_0];
	ld.param.u32 	%r24, [add_param_1];
	ld.param.u64 	%rd11, [add_param_2];
	ld.param.u64 	%rd14, [add_param_3];
	ld.param.u64 	%rd15, [add_param_4];
	ld.param.u64 	%rd13, [add_param_6];
	cvta.to.global.u64 	%rd1, %rd15;
	cvta.to.global.u64 	%rd2, %rd14;
	mov.u32 	%r25, %tid.x;
	mov.u32 	%r26, %ctaid.x;
	mov.u32 	%r1, %ntid.x;
	mad.lo.s32 	%r60, %r26, %r1, %r25;
	setp.ge.s32 	%p2, %r60, %r24;
	@%p2 bra 	$L__BB0_26;
	mov.f64 	%fd19, 0d4000000000000000;
	{
	.reg .b32 %temp; 
	mov.b64 	{%temp, %r3}, %fd19;
	}
	and.b32  	%r4, %r3, 2146435072;
	setp.eq.s32 	%p3, %r4, 1062207488;
	setp.lt.s32 	%p4, %r3, 0;
	selp.b32 	%r5, 0, 2146435072, %p4;
	and.b32  	%r27, %r3, 2147483647;
	setp.ne.s32 	%p5, %r27, 1071644672;
	and.pred  	%p1, %p3, %p5;
	or.b32  	%r6, %r5, -2147483648;
	mov.u32 	%r28, %nctaid.x;
	mul.lo.s32 	%r7, %r1, %r28;
	neg.s32 	%r8, %r23;
	cvta.to.global.u64 	%rd3, %rd13;
	cvta.to.global.u64 	%rd4, %rd11;
$L__BB0_2:
	setp.lt.s32 	%p6, %r23, 1;
	mul.wide.s32 	%rd16, %r60, 4;
	add.s64 	%rd5, %rd2, %rd16;
	add.s64 	%rd6, %rd1, %rd16;
	mov.f32 	%f61, 0f00000000;
	mov.f32 	%f62, %f61;
	@%p6 bra 	$L__BB0_25;
	ld.global.f32 	%f1, [%rd5];
	ld.global.f32 	%f2, [%rd6];
	neg.s32 	%r62, %r60;
	mul.lo.s32 	%r61, %r60, %r23;
	mov.f32 	%f62, 0f00000000;
	mov.u64 	%rd24, %rd2;
	mov.u64 	%rd25, %rd1;
	mov.u32 	%r63, %r8;
	mov.f32 	%f61, %f62;
$L__BB0_4:
	setp.eq.s32 	%p7, %r62, 0;
	@%p7 bra 	$L__BB0_24;
	setp.lt.s32 	%p8, %r3, 0;
	setp.eq.s32 	%p9, %r4, 1062207488;
	mul.wide.s32 	%rd17, %r61, 4;
	add.s64 	%rd18, %rd4, %rd17;
	ld.global.u32 	%r15, [%rd18];
	ld.global.f32 	%f19, [%rd24];
	ld.global.f32 	%f20, [%rd25];
	sub.f32 	%f5, %f1, %f19;
	sub.f32 	%f6, %f2, %f20;
	cvt.f64.f32 	%fd1, %f5;
	{
	.reg .b32 %temp; 
	mov.b64 	{%temp, %r16}, %fd1;
	}
	abs.f64 	%fd2, %fd1;
	{ // callseq 0, 0
	.param .b64 param0;
	st.param.f64 	[param0], %fd2;
	.param .b64 retval0;
	call.uni (retval0), 
	__internal_accurate_pow, 
	(
	param0
	);
	ld.param.f64 	%fd20, [retval0];
	} // callseq 0
	setp.lt.s32 	%p11, %r16, 0;
	neg.f64 	%fd22, %fd20;
	selp.f64 	%fd23, %fd22, %fd20, %p9;
	selp.f64 	%fd24, %fd23, %fd20, %p11;
	setp.eq.f32 	%p12, %f5, 0f00000000;
	selp.b32 	%r29, %r16, 0, %p9;
	or.b32  	%r30, %r29, 2146435072;
	selp.b32 	%r31, %r30, %r29, %p8;
	mov.b32 	%r32, 0;
	mov.b64 	%fd25, {%r32, %r31};
	selp.f64 	%fd49, %fd25, %fd24, %p12;
	add.f64 	%fd26, %fd1, 0d4000000000000000;
	{
	.reg .b32 %temp; 
	mov.b64 	{%temp, %r33}, %fd26;
	}
	and.b32  	%r34, %r33, 2146435072;
	setp.ne.s32 	%p13, %r34, 2146435072;
	@%p13 bra 	$L__BB0_10;
	setp.num.f32 	%p14, %f5, %f5;
	@%p14 bra 	$L__BB0_8;
	mov.f64 	%fd27, 0d4000000000000000;
	add.rn.f64 	%fd49, %fd1, %fd27;
	bra.uni 	$L__BB0_10;
$L__BB0_8:
	setp.neu.f64 	%p15, %fd2, 0d7FF0000000000000;
	@%p15 bra 	$L__BB0_10;
	selp.b32 	%r35, %r6, %r5, %p1;
	selp.b32 	%r36, %r35, %r5, %p11;
	mov.b32 	%r37, 0;
	mov.b64 	%fd49, {%r37, %r36};
$L__BB0_10:
	cvt.f64.f32 	%fd7, %f6;
	{
	.reg .b32 %temp; 
	mov.b64 	{%temp, %r17}, %fd7;
	}
	abs.f64 	%fd8, %fd7;
	{ // callseq 1, 0
	.param .b64 param0;
	st.param.f64 	[param0], %fd8;
	.param .b64 retval0;
	call.uni (retval0), 
	__internal_accurate_pow, 
	(
	param0
	);
	ld.param.f64 	%fd28, [retval0];
	} // callseq 1
	setp.lt.s32 	%p20, %r17, 0;
	neg.f64 	%fd30, %fd28;
	selp.f64 	%fd31, %fd30, %fd28, %p9;
	selp.f64 	%fd32, %fd31, %fd28, %p20;
	setp.eq.f32 	%p21, %f6, 0f00000000;
	selp.b32 	%r38, %r17, 0, %p9;
	or.b32  	%r39, %r38, 2146435072;
	selp.b32 	%r40, %r39, %r38, %p8;
	mov.b32 	%r41, 0;
	mov.b64 	%fd33, {%r41, %r40};
	selp.f64 	%fd50, %fd33, %fd32, %p21;
	add.f64 	%fd34, %fd7, 0d4000000000000000;
	{
	.reg .b32 %temp; 
	mov.b64 	{%temp, %r42}, %fd34;
	}
	and.b32  	%r43, %r42, 2146435072;
	setp.ne.s32 	%p22, %r43, 2146435072;
	@%p22 bra 	$L__BB0_15;
	setp.num.f32 	%p23, %f6, %f6;
	@%p23 bra 	$L__BB0_13;
	mov.f64 	%fd35, 0d4000000000000000;
	add.rn.f64 	%fd50, %fd7, %fd35;
	bra.uni 	$L__BB0_15;
$L__BB0_13:
	setp.neu.f64 	%p24, %fd8, 0d7FF0000000000000;
	@%p24 bra 	$L__BB0_15;
	selp.b32 	%r44, %r6, %r5, %p1;
	selp.b32 	%r45, %r44, %r5, %p20;
	mov.b32 	%r46, 0;
	mov.b64 	%fd50, {%r46, %r45};
$L__BB0_15:
	setp.eq.f32 	%p26, %f6, 0f3F800000;
	selp.f64 	%fd36, 0d3FF0000000000000, %fd50, %p26;
	setp.eq.f32 	%p27, %f5, 0f3F800000;
	selp.f64 	%fd37, 0d3FF0000000000000, %fd49, %p27;
	add.f64 	%fd38, %fd37, %fd36;
	sqrt.rn.f64 	%fd39, %fd38;
	cvt.rn.f32.f64 	%f7, %fd39;
	setp.ne.s32 	%p28, %r15, 1;
	@%p28 bra 	$L__BB0_17;
	setp.lt.f32 	%p39, %f7, 0f00800000;
	mul.f32 	%f22, %f7, 0f4B000000;
	selp.f32 	%f23, %f22, %f7, %p39;
	selp.f32 	%f24, 0fC1B80000, 0f00000000, %p39;
	mov.b32 	%r56, %f23;
	add.s32 	%r57, %r56, -1059760811;
	and.b32  	%r58, %r57, -8388608;
	sub.s32 	%r59, %r56, %r58;
	mov.b32 	%f25, %r59;
	cvt.rn.f32.s32 	%f26, %r58;
	fma.rn.f32 	%f27, %f26, 0f34000000, %f24;
	add.f32 	%f28, %f25, 0fBF800000;
	fma.rn.f32 	%f29, %f28, 0fBE055027, 0f3E1039F6;
	fma.rn.f32 	%f30, %f29, %f28, 0fBDF8CDCC;
	fma.rn.f32 	%f31, %f30, %f28, 0f3E0F2955;
	fma.rn.f32 	%f32, %f31, %f28, 0fBE2AD8B9;
	fma.rn.f32 	%f33, %f32, %f28, 0f3E4CED0B;
	fma.rn.f32 	%f34, %f33, %f28, 0fBE7FFF22;
	fma.rn.f32 	%f35, %f34, %f28, 0f3EAAAA78;
	fma.rn.f32 	%f36, %f35, %f28, 0fBF000000;
	mul.f32 	%f37, %f28, %f36;
	fma.rn.f32 	%f38, %f37, %f28, %f28;
	fma.rn.f32 	%f39, %f27, 0f3F317218, %f38;
	setp.gt.u32 	%p40, %r56, 2139095039;
	fma.rn.f32 	%f40, %f23, 0f7F800000, 0f7F800000;
	selp.f32 	%f41, %f40, %f39, %p40;
	setp.eq.f32 	%p41, %f23, 0f00000000;
	mul.f32 	%f42, %f41, 0f3EDE5BD9;
	fma.rn.f32 	%f43, %f41, 0f3EDE5BD9, %f42;
	selp.f32 	%f60, 0fFF800000, %f43, %p41;
	bra.uni 	$L__BB0_23;
$L__BB0_17:
	cvt.f64.f32 	%fd13, %f7;
	{
	.reg .b32 %temp; 
	mov.b64 	{%temp, %r18}, %fd13;
	}
	abs.f64 	%fd14, %fd13;
	{ // callseq 2, 0
	.param .b64 param0;
	st.param.f64 	[param0], %fd14;
	.param .b64 retval0;
	call.uni (retval0), 
	__internal_accurate_pow, 
	(
	param0
	);
	ld.param.f64 	%fd40, [retval0];
	} // callseq 2
	setp.lt.s32 	%p32, %r18, 0;
	neg.f64 	%fd42, %fd40;
	selp.f64 	%fd43, %fd42, %fd40, %p9;
	selp.f64 	%fd44, %fd43, %fd40, %p32;
	setp.eq.f32 	%p33, %f7, 0f00000000;
	selp.b32 	%r47, %r18, 0, %p9;
	or.b32  	%r48, %r47, 2146435072;
	selp.b32 	%r49, %r48, %r47, %p8;
	mov.b32 	%r50, 0;
	mov.b64 	%fd45, {%r50, %r49};
	selp.f64 	%fd51, %fd45, %fd44, %p33;
	add.f64 	%fd46, %fd13, 0d4000000000000000;
	{
	.reg .b32 %temp; 
	mov.b64 	{%temp, %r51}, %fd46;
	}
	and.b32  	%r52, %r51, 2146435072;
	setp.ne.s32 	%p34, %r52, 2146435072;
	@%p34 bra 	$L__BB0_22;
	setp.num.f32 	%p35, %f7, %f7;
	@%p35 bra 	$L__BB0_20;
	mov.f64 	%fd47, 0d4000000000000000;
	add.rn.f64 	%fd51, %fd13, %fd47;
	bra.uni 	$L__BB0_22;
$L__BB0_20:
	setp.neu.f64 	%p36, %fd14, 0d7FF0000000000000;
	@%p36 bra 	$L__BB0_22;
	selp.b32 	%r53, %r6, %r5, %p1;
	selp.b32 	%r54, %r53, %r5, %p32;
	mov.b32 	%r55, 0;
	mov.b64 	%fd51, {%r55, %r54};
$L__BB0_22:
	setp.eq.f32 	%p38, %f7, 0f3F800000;
	rcp.rn.f64 	%fd48, %fd51;
	cvt.rn.f32.f64 	%f21, %fd48;
	selp.f32 	%f60, 0f3F800000, %f21, %p38;
$L__BB0_23:
	mul.f32 	%f44, %f5, %f60;
	div.rn.f32 	%f45, %f44, %f7;
	mul.f32 	%f46, %f6, %f60;
	div.rn.f32 	%f47, %f46, %f7;
	fma.rn.f32 	%f61, %f45, 0f3DCCCCCD, %f61;
	fma.rn.f32 	%f62, %f47, 0f3DCCCCCD, %f62;
$L__BB0_24:
	add.s32 	%r63, %r63, 1;
	setp.ne.s32 	%p42, %r63, 0;
	add.s32 	%r62, %r62, 1;
	add.s64 	%rd25, %rd25, 4;
	add.s64 	%rd24, %rd24, 4;
	add.s32 	%r61, %r61, 1;
	@%p42 bra 	$L__BB0_4;
$L__BB0_25:
	ld.param.u64 	%rd23, [add_param_5];
	bar.sync 	0;
	cvta.to.global.u64 	%rd19, %rd23;
	mul.wide.s32 	%rd20, %r60, 4;
	add.s64 	%rd21, %rd19, %rd20;
	ld.global.f32 	%f48, [%rd21];
	add.f32 	%f49, %f61, %f48;
	st.global.f32 	[%rd21], %f49;
	add.s64 	%rd22, %rd3, %rd20;
	ld.global.f32 	%f50, [%rd22];
	add.f32 	%f51, %f62, %f50;
	st.global.f32 	[%rd22], %f51;
	ld.global.f32 	%f52, [%rd5];
	ld.global.f32 	%f53, [%rd21];
	add.f32 	%f54, %f52, %f53;
	st.global.f32 	[%rd5], %f54;
	ld.global.f32 	%f55, [%rd6];
	ld.global.f32 	%f56, [%rd22];
	add.f32 	%f57, %f55, %f56;
	st.global.f32 	[%rd6], %f57;
	add.s32 	%r60, %r60, %r7;
	setp.lt.s32 	%p43, %r60, %r24;
	@%p43 bra 	$L__BB0_2;
$L__BB0_26:
	ret;

}
.func  (.param .b64 func_retval0) __internal_accurate_pow(
	.param .b64 __internal_accurate_pow_param_0
)
{
	.reg .pred 	%p<8>;
	.reg .b32 	%r<49>;
	.reg .b32 	%f<3>;
	.reg .b64 	%fd<109>;

	ld.param.f64 	%fd10, [__internal_accurate_pow_param_0];
	{
	.reg .b32 %temp; 
	mov.b64 	{%temp, %r46}, %fd10;
	}
	{
	.reg .b32 %temp; 
	mov.b64 	{%r45, %temp}, %fd10;
	}
	shr.u32 	%r47, %r46, 20;
	setp.gt.u32 	%p1, %r46, 1048575;
	@%p1 bra 	$L__BB1_2;
	mul.f64 	%fd11, %fd10, 0d4350000000000000;
	{
	.reg .b32 %temp; 
	mov.b64 	{%temp, %r46}, %fd11;
	}
	{
	.reg .b32 %temp; 
	mov.b64 	{%r45, %temp}, %fd11;
	}
	shr.u32 	%r16, %r46, 20;
	add.s32 	%r47, %r16, -54;
$L__BB1_2:
	add.s32 	%r48, %r47, -1023;
	and.b32  	%r17, %r46, -2146435073;
	or.b32  	%r18, %r17, 1072693248;
	mov.b64 	%fd107, {%r45, %r18};
	setp.lt.u32 	%p2, %r18, 1073127583;
	@%p2 bra 	$L__BB1_4;
	{
	.reg .b32 %temp; 
	mov.b64 	{%r19, %temp}, %fd107;
	}
	{
	.reg .b32 %temp; 
	mov.b64 	{%temp, %r20}, %fd107;
	}
	add.s32 	%r21, %r20, -1048576;
	mov.b64 	%fd107, {%r19, %r21};
	add.s32 	%r48, %r47, -1022;
$L__BB1_4:
	add.f64 	%fd12, %fd107, 0dBFF0000000000000;
	add.f64 	%fd13, %fd107, 0d3FF0000000000000;
	rcp.approx.ftz.f64 	%fd14, %fd13;
	neg.f64 	%fd15, %fd13;
	fma.rn.f64 	%fd16, %fd15, %fd14, 0d3FF0000000000000;
	fma.rn.f64 	%fd17, %fd16, %fd16, %fd16;
	fma.rn.f64 	%fd18, %fd17, %fd14, %fd14;
	mul.f64 	%fd19, %fd12, %fd18;
	fma.rn.f64 	%fd20, %fd12, %fd18, %fd19;
	mul.f64 	%fd21, %fd20, %fd20;
	fma.rn.f64 	%fd22, %fd21, 0d3EB0F5FF7D2CAFE2, 0d3ED0F5D241AD3B5A;
	fma.rn.f64 	%fd23, %fd22, %fd21, 0d3EF3B20A75488A3F;
	fma.rn.f64 	%fd24, %fd23, %fd21, 0d3F1745CDE4FAECD5;
	fma.rn.f64 	%fd25, %fd24, %fd21, 0d3F3C71C7258A578B;
	fma.rn.f64 	%fd26, %fd25, %fd21, 0d3F6249249242B910;
	fma.rn.f64 	%fd27, %fd26, %fd21, 0d3F89999999999DFB;
	sub.f64 	%fd28, %fd12, %fd20;
	add.f64 	%fd29, %fd28, %fd28;
	neg.f64 	%fd30, %fd20;
	fma.rn.f64 	%fd31, %fd30, %fd12, %fd29;
	mul.f64 	%fd32, %fd18, %fd31;
	fma.rn.f64 	%fd33, %fd21, %fd27, 0d3FB5555555555555;
	mov.f64 	%fd34, 0d3FB5555555555555;
	sub.f64 	%fd35, %fd34, %fd33;
	fma.rn.f64 	%fd36, %fd21, %fd27, %fd35;
	add.f64 	%fd37, %fd36, 0dBC46A4CB00B9E7B0;
	add.f64 	%fd38, %fd33, %fd37;
	sub.f64 	%fd39, %fd33, %fd38;
	add.f64 	%fd40, %fd37, %fd39;
	mul.rn.f64 	%fd41, %fd20, %fd20;
	neg.f64 	%fd42, %fd41;
	fma.rn.f64 	%fd43, %fd20, %fd20, %fd42;
	{
	.reg .b32 %temp; 
	mov.b64 	{%r22, %temp}, %fd32;
	}
	{
	.reg .b32 %temp; 
	mov.b64 	{%temp, %r23}, %fd32;
	}
	add.s32 	%r24, %r23, 1048576;
	mov.b64 	%fd44, {%r22, %r24};
	fma.rn.f64 	%fd45, %fd20, %fd44, %fd43;
	mul.rn.f64 	%fd46, %fd41, %fd20;
	neg.f64 	%fd47, %fd46;
	fma.rn.f64 	%fd48, %fd41, %fd20, %fd47;
	fma.rn.f64 	%fd49, %fd41, %fd32, %fd48;
	fma.rn.f64 	%fd50, %fd45, %fd20, %fd49;
	mul.rn.f64 	%fd51, %fd38, %fd46;
	neg.f64 	%fd52, %fd51;
	fma.rn.f64 	%fd53, %fd38, %fd46, %fd52;
	fma.rn.f64 	%fd54, %fd38, %fd50, %fd53;
	fma.rn.f64 	%fd55, %fd40, %fd46, %fd54;
	add.f64 	%fd56, %fd51, %fd55;
	sub.f64 	%fd57, %fd51, %fd56;
	add.f64 	%fd58, %fd55, %fd57;
	add.f64 	%fd59, %fd20, %fd56;
	sub.f64 	%fd60, %fd20, %fd59;
	add.f64 	%fd61, %fd56, %fd60;
	add.f64 	%fd62, %fd58, %fd61;
	add.f64 	%fd63, %fd32, %fd62;
	add.f64 	%fd64, %fd59, %fd63;
	sub.f64 	%fd65, %fd59, %fd64;
	add.f64 	%fd66, %fd63, %fd65;
	xor.b32  	%r25, %r48, -2147483648;
	mov.b32 	%r26, 1127219200;
	mov.b64 	%fd67, {%r25, %r26};
	mov.b32 	%r27, -2147483648;
	mov.b64 	%fd68, {%r27, %r26};
	sub.f64 	%fd69, %fd67, %fd68;
	fma.rn.f64 	%fd70, %fd69, 0d3FE62E42FEFA39EF, %fd64;
	fma.rn.f64 	%fd71, %fd69, 0dBFE62E42FEFA39EF, %fd70;
	sub.f64 	%fd72, %fd71, %fd64;
	sub.f64 	%fd73, %fd66, %fd72;
	fma.rn.f64 	%fd74, %fd69, 0d3C7ABC9E3B39803F, %fd73;
	add.f64 	%fd75, %fd70, %fd74;
	sub.f64 	%fd76, %fd70, %fd75;
	add.f64 	%fd77, %fd74, %fd76;
	mov.f64 	%fd78, 0d4000000000000000;
	{
	.reg .b32 %temp; 
	mov.b64 	{%temp, %r28}, %fd78;
	}
	{
	.reg .b32 %temp; 
	mov.b64 	{%r29, %temp}, %fd78;
	}
	shl.b32 	%r30, %r28, 1;
	setp.gt.u32 	%p3, %r30, -33554433;
	and.b32  	%r31, %r28, -15728641;
	selp.b32 	%r32, %r31, %r28, %p3;
	mov.b64 	%fd79, {%r29, %r32};
	mul.rn.f64 	%fd80, %fd75, %fd79;
	neg.f64 	%fd81, %fd80;
	fma.rn.f64 	%fd82, %fd75, %fd79, %fd81;
	fma.rn.f64 	%fd83, %fd77, %fd79, %fd82;
	add.f64 	%fd4, %fd80, %fd83;
	sub.f64 	%fd84, %fd80, %fd4;
	add.f64 	%fd5, %fd83, %fd84;
	fma.rn.f64 	%fd85, %fd4, 0d3FF71547652B82FE, 0d4338000000000000;
	{
	.reg .b32 %temp; 
	mov.b64 	{%r13, %temp}, %fd85;
	}
	mov.f64 	%fd86, 0dC338000000000000;
	add.rn.f64 	%fd87, %fd85, %fd86;
	fma.rn.f64 	%fd88, %fd87, 0dBFE62E42FEFA39EF, %fd4;
	fma.rn.f64 	%fd89, %fd87, 0dBC7ABC9E3B39803F, %fd88;
	fma.rn.f64 	%fd90, %fd89, 0d3E5ADE1569CE2BDF, 0d3E928AF3FCA213EA;
	fma.rn.f64 	%fd91, %fd90, %fd89, 0d3EC71DEE62401315;
	fma.rn.f64 	%fd92, %fd91, %fd89, 0d3EFA01997C89EB71;
	fma.rn.f64 	%fd93, %fd92, %fd89, 0d3F2A01A014761F65;
	fma.rn.f64 	%fd94, %fd93, %fd89, 0d3F56C16C1852B7AF;
	fma.rn.f64 	%fd95, %fd94, %fd89, 0d3F81111111122322;
	fma.rn.f64 	%fd96, %fd95, %fd89, 0d3FA55555555502A1;
	fma.rn.f64 	%fd97, %fd96, %fd89, 0d3FC5555555555511;
	fma.rn.f64 	%fd98, %fd97, %fd89, 0d3FE000000000000B;
	fma.rn.f64 	%fd99, %fd98, %fd89, 0d3FF0000000000000;
	fma.rn.f64 	%fd100, %fd99, %fd89, 0d3FF0000000000000;
	{
	.reg .b32 %temp; 
	mov.b64 	{%r14, %temp}, %fd100;
	}
	{
	.reg .b32 %temp; 
	mov.b64 	{%temp, %r15}, %fd100;
	}
	shl.b32 	%r33, %r13, 20;
	add.s32 	%r34, %r33, %r15;
	mov.b64 	%fd108, {%r14, %r34};
	{
	.reg .b32 %temp; 
	mov.b64 	{%temp, %r35}, %fd4;
	}
	mov.b32 	%f2, %r35;
	abs.f32 	%f1, %f2;
	setp.lt.f32 	%p4, %f1, 0f4086232B;
	@%p4 bra 	$L__BB1_7;
	setp.lt.f64 	%p5, %fd4, 0d0000000000000000;
	add.f64 	%fd101, %fd4, 0d7FF0000000000000;
	selp.f64 	%fd108, 0d0000000000000000, %fd101, %p5;
	setp.geu.f32 	%p6, %f1, 0f40874800;
	@%p6 bra 	$L__BB1_7;
	shr.u32 	%r36, %r13, 31;
	add.s32 	%r37, %r13, %r36;
	shr.s32 	%r38, %r37, 1;
	shl.b32 	%r39, %r38, 20;
	add.s32 	%r40, %r15, %r39;
	mov.b64 	%fd102, {%r14, %r40};
	sub.s32 	%r41, %r13, %r38;
	shl.b32 	%r42, %r41, 20;
	add.s32 	%r43, %r42, 1072693248;
	mov.b32 	%r44, 0;
	mov.b64 	%fd103, {%r44, %r43};
	mul.f64 	%fd108, %fd103, %fd102;
$L__BB1_7:
	abs.f64 	%fd104, %fd108;
	setp.eq.f64 	%p7, %fd104, 0d7FF0000000000000;
	fma.rn.f64 	%fd105, %fd108, %fd5, %fd108;
	selp.f64 	%fd106, %fd108, %fd105, %p7;
	st.param.f64 	[func_retval0], %fd106;
	ret;

}


// ===== COMPILED SASS (sm_100) =====

	.target	sm_100

	.elftype	@"ET_EXEC"


//--------------------- .note.nv.tkinfo           --------------------------
	.section	.note.nv.tkinfo,"",@"SHT_NOTE"
	.sectionflags	@"SHF_NOTE_NV_TKINFO"
	.tkinfo
        /*0018*/ 	.word	0x00000002
        /*0030*/ 	.string	""
        /*0030*/ 	.string	"ptxas"
        /*0030*/ 	.string	"Cuda compilation tools, release 13.0, V13.0.88"
        /*0030*/ 	.string	"Build cuda_13.0.r13.0/compiler.36424714_0"
        /*0030*/ 	.string	"-arch sm_100 -m 64 "



//--------------------- .note.nv.cuinfo           --------------------------
	.section	.note.nv.cuinfo,"",@"SHT_NOTE"
	.sectionflags	@"SHF_NOTE_NV_CUINFO"
        /*0018*/ 	.short	0x0002
        /*001a*/ 	.short	0x0064
        /*001c*/ 	.short	0x0082
	.zero		2


//--------------------- .nv.info                  --------------------------
	.section	.nv.info,"",@"SHT_CUDA_INFO"
	.align	4


	//----- nvinfo : EIATTR_REGCOUNT
	.align		4
        /*0000*/ 	.byte	0x04, 0x2f
        /*0002*/ 	.short	(.L_1 - .L_0)
	.align		4
.L_0:
        /*0004*/ 	.word	index@(add)
        /*0008*/ 	.word	0x00000030


	//----- nvinfo : EIATTR_FRAME_SIZE
	.align		4
.L_1:
        /*000c*/ 	.byte	0x04, 0x11
        /*000e*/ 	.short	(.L_3 - .L_2)
	.align		4
.L_2:
        /*0010*/ 	.word	index@($add$__internal_accurate_pow)
        /*0014*/ 	.word	0x00000000


	//----- nvinfo : EIATTR_FRAME_SIZE
	.align		4
.L_3:
        /*0018*/ 	.byte	0x04, 0x11
        /*001a*/ 	.short	(.L_5 - .L_4)
	.align		4
.L_4:
        /*001c*/ 	.word	index@($__internal_2_$__cuda_sm3x_div_rn_noftz_f32_slowpath)
        /*0020*/ 	.word	0x00000000


	//----- nvinfo : EIATTR_FRAME_SIZE
	.align		4
.L_5:
        /*0024*/ 	.byte	0x04, 0x11
        /*0026*/ 	.short	(.L_7 - .L_6)
	.align		4
.L_6:
        /*0028*/ 	.word	index@($__internal_1_$__cuda_sm20_dsqrt_rn_f64_mediumpath_v1)
        /*002c*/ 	.word	0x00000000


	//----- nvinfo : EIATTR_FRAME_SIZE
	.align		4
.L_7:
        /*0030*/ 	.byte	0x04, 0x11
        /*0032*/ 	.short	(.L_9 - .L_8)
	.align		4
.L_8:
        /*0034*/ 	.word	index@($__internal_0_$__cuda_sm20_dblrcp_rn_slowpath_v3)
        /*0038*/ 	.word	0x00000000


	//----- nvinfo : EIATTR_FRAME_SIZE
	.align		4
.L_9:
        /*003c*/ 	.byte	0x04, 0x11
        /*003e*/ 	.short	(.L_11 - .L_10)
	.align		4
.L_10:
        /*0040*/ 	.word	index@(add)
        /*0044*/ 	.word	0x00000000


	//----- nvinfo : EIATTR_MIN_STACK_SIZE
	.align		4
.L_11:
        /*0048*/ 	.byte	0x04, 0x12
        /*004a*/ 	.short	(.L_13 - .L_12)
	.align		4
.L_12:
        /*004c*/ 	.word	index@(add)
        /*0050*/ 	.word	0x00000000
.L_13:


//--------------------- .nv.compat                --------------------------
	.section	.nv.compat,"",@"SHT_CUDA_COMPAT_INFO"
	.align	4
        /*0000*/ 	.byte	0x02, 0x09, 0x00, 0x00, 0x02, 0x02, 0x01, 0x00, 0x02, 0x05, 0x05, 0x00, 0x03, 0x07, 0x01, 0x01
        /*0010*/ 	.byte	0x02, 0x03, 0x00, 0x00, 0x02, 0x06, 0x01, 0x00, 0x04, 0x0b, 0x08, 0x00, 0x01, 0x00, 0x00, 0x00
        /*0020*/ 	.byte	0x00, 0x00, 0x00, 0x00


//--------------------- .nv.info.add              --------------------------
	.section	.nv.info.add,"",@"SHT_CUDA_INFO"
	.sectionflags	@""
	.align	4


	//----- nvinfo : EIATTR_CUDA_API_VERSION
	.align		4
        /*0000*/ 	.byte	0x04, 0x37
        /*0002*/ 	.short	(.L_15 - .L_14)
.L_14:
        /*0004*/ 	.word	0x00000082


	//----- nvinfo : EIATTR_KPARAM_INFO
	.align		4
.L_15:
        /*0008*/ 	.byte	0x04, 0x17
        /*000a*/ 	.short	(.L_17 - .L_16)
.L_16:
        /*000c*/ 	.word	0x00000000
        /*0010*/ 	.short	0x0007
        /*0012*/ 	.short	0x0030
        /*0014*/ 	.byte	0x00, 0xf5, 0x21, 0x00


	//----- nvinfo : EIATTR_KPARAM_INFO
	.align		4
.L_17:
        /*0018*/ 	.byte	0x04, 0x17
        /*001a*/ 	.short	(.L_19 - .L_18)
.L_18:
        /*001c*/ 	.word	0x00000000
        /*0020*/ 	.short	0x0006
        /*0022*/ 	.short	0x0028
        /*0024*/ 	.byte	0x00, 0xf5, 0x21, 0x00


	//----- nvinfo : EIATTR_KPARAM_INFO
	.align		4
.L_19:
        /*0028*/ 	.byte	0x04, 0x17
        /*002a*/ 	.short	(.L_21 - .L_20)
.L_20:
        /*002c*/ 	.word	0x00000000
        /*0030*/ 	.short	0x0005
        /*0032*/ 	.short	0x0020
        /*0034*/ 	.byte	0x00, 0xf5, 0x21, 0x00


	//----- nvinfo : EIATTR_KPARAM_INFO
	.align		4
.L_21:
        /*0038*/ 	.byte	0x04, 0x17
        /*003a*/ 	.short	(.L_23 - .L_22)
.L_22:
        /*003c*/ 	.word	0x00000000
        /*0040*/ 	.short	0x0004
        /*0042*/ 	.short	0x0018
        /*0044*/ 	.byte	0x00, 0xf5, 0x21, 0x00


	//----- nvinfo : EIATTR_KPARAM_INFO
	.align		4
.L_23:
        /*0048*/ 	.byte	0x04, 0x17
        /*004a*/ 	.short	(.L_25 - .L_24)
.L_24:
        /*004c*/ 	.word	0x00000000
        /*0050*/ 	.short	0x0003
        /*0052*/ 	.short	0x0010
        /*0054*/ 	.byte	0x00, 0xf5, 0x21, 0x00


	//----- nvinfo : EIATTR_KPARAM_INFO
	.align		4
.L_25:
        /*0058*/ 	.byte	0x04, 0x17
        /*005a*/ 	.short	(.L_27 - .L_26)
.L_26:
        /*005c*/ 	.word	0x00000000
        /*0060*/ 	.short	0x0002
        /*0062*/ 	.short	0x0008
        /*0064*/ 	.byte	0x00, 0xf5, 0x21, 0x00


	//----- nvinfo : EIATTR_KPARAM_INFO
	.align		4
.L_27:
        /*0068*/ 	.byte	0x04, 0x17
        /*006a*/ 	.short	(.L_29 - .L_28)
.L_28:
        /*006c*/ 	.word	0x00000000
        /*0070*/ 	.short	0x0001
        /*0072*/ 	.short	0x0004
        /*0074*/ 	.byte	0x00, 0xf0, 0x11, 0x00


	//----- nvinfo : EIATTR_KPARAM_INFO
	.align		4
.L_29:
        /*0078*/ 	.byte	0x04, 0x17
        /*007a*/ 	.short	(.L_31 - .L_30)
.L_30:
        /*007c*/ 	.word	0x00000000
        /*0080*/ 	.short	0x0000
        /*0082*/ 	.short	0x0000
        /*0084*/ 	.byte	0x00, 0xf0, 0x11, 0x00


	//----- nvinfo : EIATTR_SPARSE_MMA_MASK
	.align		4
.L_31:
        /*0088*/ 	.byte	0x03, 0x50
        /*008a*/ 	.short	0x0000


	//----- nvinfo : EIATTR_MAXREG_COUNT
	.align		4
        /*008c*/ 	.byte	0x03, 0x1b
        /*008e*/ 	.short	0x00ff


	//----- nvinfo : EIATTR_NUM_BARRIERS
	.align		4
        /*0090*/ 	.byte	0x02, 0x4c
        /*0092*/ 	.byte	0x01
	.zero		1


	//----- nvinfo : EIATTR_MERCURY_ISA_VERSION
	.align		4
        /*0094*/ 	.byte	0x03, 0x5f
        /*0096*/ 	.short	0x0101


	//----- nvinfo : EIATTR_VRC_CTA_INIT_COUNT
	.align		4
        /*0098*/ 	.byte	0x02, 0x4a
	.zero		1
	.zero		1


	//----- nvinfo : EIATTR_EXIT_INSTR_OFFSETS
	.align		4
        /*009c*/ 	.byte	0x04, 0x1c
        /*009e*/ 	.short	(.L_33 - .L_32)


	//   ....[0]....
.L_32:
        /*00a0*/ 	.word	0x00000070


	//   ....[1]....
        /*00a4*/ 	.word	0x00000fc0


	//----- nvinfo : EIATTR_CRS_STACK_SIZE
	.align		4
.L_33:
        /*00a8*/ 	.byte	0x04, 0x1e
        /*00aa*/ 	.short	(.L_35 - .L_34)
.L_34:
        /*00ac*/ 	.word	0x00000000


	//----- nvinfo : EIATTR_CBANK_PARAM_SIZE
	.align		4
.L_35:
        /*00b0*/ 	.byte	0x03, 0x19
        /*00b2*/ 	.short	0x0038


	//----- nvinfo : EIATTR_PARAM_CBANK
	.align		4
        /*00b4*/ 	.byte	0x04, 0x0a
        /*00b6*/ 	.short	(.L_37 - .L_36)
	.align		4
.L_36:
        /*00b8*/ 	.word	index@(.nv.constant0.add)
        /*00bc*/ 	.short	0x0380
        /*00be*/ 	.short	0x0038


	//----- nvinfo : EIATTR_SW_WAR
	.align		4
.L_37:
        /*00c0*/ 	.byte	0x04, 0x36
        /*00c2*/ 	.short	(.L_39 - .L_38)
.L_38:
        /*00c4*/ 	.word	0x00000008
.L_39:


//--------------------- .nv.callgraph             --------------------------
	.section	.nv.callgraph,"",@"SHT_CUDA_CALLGRAPH"
	.align	4
	.sectionentsize	8
	.align		4
        /*0000*/ 	.word	0x00000000
	.align		4
        /*0004*/ 	.word	0xffffffff
	.align		4
        /*0008*/ 	.word	0x00000000
	.align		4
        /*000c*/ 	.word	0xfffffffe
	.align		4
        /*0010*/ 	.word	0x00000000
	.align		4
        /*0014*/ 	.word	0xfffffffd
	.align		4
        /*0018*/ 	.word	0x00000000
	.align		4
        /*001c*/ 	.word	0xfffffffc


//--------------------- .text.add                 --------------------------
	.section	.text.add,"ax",@progbits
	.align	128
        .global         add
        .type           add,@function
        .size           add,(.L_x_49 - add)
        .other          add,@"STO_CUDA_ENTRY STV_DEFAULT"
add:
.text.add:
[----:B------:R-:W-:Y:S01]  /*0000*/  LDC R1, c[0x0][0x37c] ;  /* 0x0000df00ff017b82 */ /* 0x000fe20000000800 */
[----:B------:R-:W0:Y:S07]  /*0010*/  S2R R2, SR_TID.X ;  /* 0x0000000000027919 */ /* 0x000e2e0000002100 */
[----:B------:R-:W0:Y:S01]  /*0020*/  S2UR UR4, SR_CTAID.X ;  /* 0x00000000000479c3 */ /* 0x000e220000002500 */
[----:B------:R-:W1:Y:S07]  /*0030*/  LDCU UR5, c[0x0][0x384] ;  /* 0x00007080ff0577ac */ /* 0x000e6e0008000800 */
[----:B------:R-:W0:Y:S02]  /*0040*/  LDC R3, c[0x0][0x360] ;  /* 0x0000d800ff037b82 */ /* 0x000e240000000800 */
[----:B0-----:R-:W-:-:S05]  /*0050*/  IMAD R2, R3, UR4, R2 ;  /* 0x0000000403027c24 */ /* 0x001fca000f8e0202 */
[----:B-1----:R-:W-:-:S13]  /*0060*/  ISETP.GE.AND P0, PT, R2, UR5, PT ;  /* 0x0000000502007c0c */ /* 0x002fda000bf06270 */
[----:B------:R-:W-:Y:S05]  /*0070*/  @P0 EXIT ;  /* 0x000000000000094d */ /* 0x000fea0003800000 */
[----:B------:R-:W0:Y:S01]  /*0080*/  LDCU UR5, c[0x0][0x370] ;  /* 0x00006e00ff0577ac */ /* 0x000e220008000800 */
[----:B------:R-:W1:Y:S01]  /*0090*/  LDCU UR4, c[0x0][0x380] ;  /* 0x00007000ff0477ac */ /* 0x000e620008000800 */
[----:B------:R-:W2:Y:S01]  /*00a0*/  LDCU.64 UR6, c[0x0][0x358] ;  /* 0x00006b00ff0677ac */ /* 0x000ea20008000a00 */
[----:B0-----:R-:W-:Y:S01]  /*00b0*/  IMAD R3, R3, UR5, RZ ;  /* 0x0000000503037c24 */ /* 0x001fe2000f8e02ff */
[----:B-1----:R-:W-:-:S12]  /*00c0*/  UIADD3 UR4, UPT, UPT, -UR4, URZ, URZ ;  /* 0x000000ff04047290 */ /* 0x002fd8000fffe1ff */
.L_x_24:
[----:B0-----:R-:W0:Y:S01]  /*00d0*/  LDCU UR5, c[0x0][0x380] ;  /* 0x00007000ff0577ac */ /* 0x001e220008000800 */
[----:B------:R-:W1:Y:S01]  /*00e0*/  LDC.64 R12, c[0x0][0x390] ;  /* 0x0000e400ff0c7b82 */ /* 0x000e620000000a00 */
[----:B------:R-:W-:-:S07]  /*00f0*/  CS2R R4, SRZ ;  /* 0x0000000000047805 */ /* 0x000fce000001ff00 */
[----:B------:R-:W3:Y:S01]  /*0100*/  LDC.64 R10, c[0x0][0x398] ;  /* 0x0000e600ff0a7b82 */ /* 0x000ee20000000a00 */
[----:B0-----:R-:W-:Y:S01]  /*0110*/  UISETP.GE.AND UP0, UPT, UR5, 0x1, UPT ;  /* 0x000000010500788c */ /* 0x001fe2000bf06270 */
[----:B-1----:R-:W-:-:S04]  /*0120*/  IMAD.WIDE R12, R2, 0x4, R12 ;  /* 0x00000004020c7825 */ /* 0x002fc800078e020c */
[----:B---3--:R-:W-:-:S04]  /*0130*/  IMAD.WIDE R10, R2, 0x4, R10 ;  /* 0x00000004020a7825 */ /* 0x008fc800078e020a */
[----:B------:R-:W-:Y:S05]  /*0140*/  BRA.U !UP0, `(.L_x_0) ;  /* 0x0000000d083c7547 */ /* 0x000fea000b800000 */
[----:B--2---:R0:W5:Y:S01]  /*0150*/  LDG.E R6, desc[UR6][R12.64] ;  /* 0x000000060c067981 */ /* 0x004162000c1e1900 */
[----:B------:R-:W1:Y:S03]  /*0160*/  LDCU.64 UR8, c[0x0][0x390] ;  /* 0x00007200ff0877ac */ /* 0x000e660008000a00 */
[----:B------:R0:W5:Y:S01]  /*0170*/  LDG.E R7, desc[UR6][R10.64] ;  /* 0x000000060a077981 */ /* 0x000162000c1e1900 */
[----:B------:R-:W2:Y:S01]  /*0180*/  LDCU.64 UR10, c[0x0][0x398] ;  /* 0x00007300ff0a77ac */ /* 0x000ea20008000a00 */
[----:B------:R-:W-:Y:S01]  /*0190*/  IMAD R38, R2, UR5, RZ ;  /* 0x0000000502267c24 */ /* 0x000fe2000f8e02ff */
[----:B------:R-:W-:Y:S01]  /*01a0*/  CS2R R4, SRZ ;  /* 0x0000000000047805 */ /* 0x000fe2000001ff00 */
[----:B------:R-:W-:Y:S02]  /*01b0*/  IMAD.MOV R39, RZ, RZ, -R2 ;  /* 0x000000ffff277224 */ /* 0x000fe400078e0a02 */
[----:B------:R-:W-:-:S02]  /*01c0*/  IMAD.U32 R40, RZ, RZ, UR4 ;  /* 0x00000004ff287e24 */ /* 0x000fc4000f8e00ff */
[----:B-1----:R-:W-:Y:S02]  /*01d0*/  IMAD.U32 R8, RZ, RZ, UR8 ;  /* 0x00000008ff087e24 */ /* 0x002fe4000f8e00ff */
[----:B------:R-:W-:Y:S02]  /*01e0*/  IMAD.U32 R9, RZ, RZ, UR9 ;  /* 0x00000009ff097e24 */ /* 0x000fe4000f8e00ff */
[----:B--2---:R-:W-:Y:S02]  /*01f0*/  IMAD.U32 R36, RZ, RZ, UR10 ;  /* 0x0000000aff247e24 */ /* 0x004fe4000f8e00ff */
[----:B0-----:R-:W-:-:S07]  /*0200*/  IMAD.U32 R37, RZ, RZ, UR11 ;  /* 0x0000000bff257e24 */ /* 0x001fce000f8e00ff */
.L_x_23:
[----:B------:R-:W-:Y:S01]  /*0210*/  ISETP.NE.AND P0, PT, R39, RZ, PT ;  /* 0x000000ff2700720c */ /* 0x000fe20003f05270 */
[----:B------:R-:W-:Y:S01]  /*0220*/  BSSY.RECONVERGENT B0, `(.L_x_1) ;  /* 0x00000ba000007945 */ /* 0x000fe20003800200 */
[----:B------:R-:W-:-:S04]  /*0230*/  IADD3 R40, PT, PT, R40, 0x1, RZ ;  /* 0x0000000128287810 */ /* 0x000fc80007ffe0ff */
[----:B------:R-:W-:-:S07]  /*0240*/  ISETP.NE.AND P1, PT, R40, RZ, PT ;  /* 0x000000ff2800720c */ /* 0x000fce0003f25270 */
[----:B------:R-:W-:Y:S06]  /*0250*/  @!P0 BRA `(.L_x_2) ;  /* 0x0000000800d88947 */ /* 0x000fec0003800000 */
[----:B------:R-:W0:Y:S01]  /*0260*/  LDC.64 R16, c[0x0][0x388] ;  /* 0x0000e200ff107b82 */ /* 0x000e220000000a00 */
[----:B------:R-:W2:Y:S04]  /*0270*/  LDG.E R15, desc[UR6][R8.64] ;  /* 0x00000006080f7981 */ /* 0x000ea8000c1e1900 */
[----:B------:R-:W3:Y:S01]  /*0280*/  LDG.E R0, desc[UR6][R36.64] ;  /* 0x0000000624007981 */ /* 0x000ee2000c1e1900 */
[----:B0-----:R-:W-:-:S05]  /*0290*/  IMAD.WIDE R16, R38, 0x4, R16 ;  /* 0x0000000426107825 */ /* 0x001fca00078e0210 */
[----:B------:R0:W5:Y:S01]  /*02a0*/  LDG.E R41, desc[UR6][R16.64] ;  /* 0x0000000610297981 */ /* 0x000162000c1e1900 */
[----:B------:R-:W-:Y:S01]  /*02b0*/  BSSY.RECONVERGENT B1, `(.L_x_3) ;  /* 0x0000007000017945 */ /* 0x000fe20003800200 */
[----:B--2--5:R-:W-:-:S04]  /*02c0*/  FADD R42, R6, -R15 ;  /* 0x8000000f062a7221 */ /* 0x024fc80000000000 */
[----:B------:R-:W1:Y:S01]  /*02d0*/  F2F.F64.F32 R14, R42 ;  /* 0x0000002a000e7310 */ /* 0x000e620000201800 */
[----:B---3--:R-:W-:Y:S01]  /*02e0*/  FADD R43, R7, -R0 ;  /* 0x80000000072b7221 */ /* 0x008fe20000000000 */
[----:B------:R-:W-:Y:S01]  /*02f0*/  MOV R0, 0x320 ;  /* 0x0000032000007802 */ /* 0x000fe20000000f00 */
[----:B01----:R-:W-:-:S11]  /*0300*/  DADD R30, -RZ, |R14| ;  /* 0x00000000ff1e7229 */ /* 0x003fd6000000050e */
[----:B------:R-:W-:Y:S05]  /*0310*/  CALL.REL.NOINC `($add$__internal_accurate_pow) ;  /* 0x00000018001c7944 */ /* 0x000fea0003c00000 */
[----:B------:R-:W-:Y:S05]  /*0320*/  BSYNC.RECONVERGENT B1 ;  /* 0x0000000000017941 */ /* 0x000fea0003800200 */
.L_x_3:
[----:B------:R-:W-:Y:S01]  /*0330*/  DADD R18, R14, 2 ;  /* 0x400000000e127429 */ /* 0x000fe20000000000 */
[----:B------:R-:W0:Y:S01]  /*0340*/  F2F.F64.F32 R16, R43 ;  /* 0x0000002b00107310 */ /* 0x000e220000201800 */
[----:B------:R-:W-:Y:S01]  /*0350*/  FSETP.NEU.AND P0, PT, R42, RZ, PT ;  /* 0x000000ff2a00720b */ /* 0x000fe20003f0d000 */
[----:B------:R-:W-:Y:S07]  /*0360*/  BSSY.RECONVERGENT B1, `(.L_x_4) ;  /* 0x000000d000017945 */ /* 0x000fee0003800200 */
[----:B------:R-:W-:-:S02]  /*0370*/  LOP3.LUT R18, R19, 0x7ff00000, RZ, 0xc0, !PT ;  /* 0x7ff0000013127812 */ /* 0x000fc400078ec0ff */
[----:B------:R-:W-:Y:S02]  /*0380*/  FSEL R19, R26, RZ, P0 ;  /* 0x000000ff1a137208 */ /* 0x000fe40000000000 */
[----:B------:R-:W-:Y:S01]  /*0390*/  ISETP.NE.AND P2, PT, R18, 0x7ff00000, PT ;  /* 0x7ff000001200780c */ /* 0x000fe20003f45270 */
[----:B0-----:R-:W-:Y:S01]  /*03a0*/  DADD R30, -RZ, |R16| ;  /* 0x00000000ff1e7229 */ /* 0x001fe20000000510 */
[----:B------:R-:W-:-:S11]  /*03b0*/  FSEL R18, R22, RZ, P0 ;  /* 0x000000ff16127208 */ /* 0x000fd60000000000 */
[----:B------:R-:W-:Y:S05]  /*03c0*/  @P2 BRA `(.L_x_5) ;  /* 0x0000000000182947 */ /* 0x000fea0003800000 */
[----:B------:R-:W-:-:S13]  /*03d0*/  FSETP.NAN.AND P0, PT, R42, R42, PT ;  /* 0x0000002a2a00720b */ /* 0x000fda0003f08000 */
[----:B------:R-:W-:Y:S01]  /*03e0*/  @P0 DADD R18, R14, 2 ;  /* 0x400000000e120429 */ /* 0x000fe20000000000 */
[----:B------:R-:W-:Y:S10]  /*03f0*/  @P0 BRA `(.L_x_5) ;  /* 0x00000000000c0947 */ /* 0x000ff40003800000 */
[----:B------:R-:W-:-:S14]  /*0400*/  DSETP.NEU.AND P0, PT, |R14|, +INF , PT ;  /* 0x7ff000000e00742a */ /* 0x000fdc0003f0d200 */
[----:B------:R-:W-:Y:S02]  /*0410*/  @!P0 IMAD.MOV.U32 R18, RZ, RZ, 0x0 ;  /* 0x00000000ff128424 */ /* 0x000fe400078e00ff */
[----:B------:R-:W-:-:S07]  /*0420*/  @!P0 IMAD.MOV.U32 R19, RZ, RZ, 0x7ff00000 ;  /* 0x7ff00000ff138424 */ /* 0x000fce00078e00ff */
.L_x_5:
[----:B------:R-:W-:Y:S05]  /*0430*/  BSYNC.RECONVERGENT B1 ;  /* 0x0000000000017941 */ /* 0x000fea0003800200 */
.L_x_4:
[----:B------:R-:W-:Y:S01]  /*0440*/  BSSY.RECONVERGENT B1, `(.L_x_6) ;  /* 0x0000003000017945 */ /* 0x000fe20003800200 */
[----:B------:R-:W-:-:S07]  /*0450*/  MOV R0, 0x470 ;  /* 0x0000047000007802 */ /* 0x000fce0000000f00 */
[----:B------:R-:W-:Y:S05]  /*0460*/  CALL.REL.NOINC `($add$__internal_accurate_pow) ;  /* 0x0000001400c87944 */ /* 0x000fea0003c00000 */
[----:B------:R-:W-:Y:S05]  /*0470*/  BSYNC.RECONVERGENT B1 ;  /* 0x0000000000017941 */ /* 0x000fea0003800200 */
.L_x_6:
[----:B------:R-:W-:Y:S01]  /*0480*/  DADD R14, R16, 2 ;  /* 0x40000000100e7429 */ /* 0x000fe20000000000 */
[C---:B------:R-:W-:Y:S01]  /*0490*/  FSETP.NEU.AND P2, PT, R43.reuse, RZ, PT ;  /* 0x000000ff2b00720b */ /* 0x040fe20003f4d000 */
[----:B------:R-:W-:Y:S01]  /*04a0*/  BSSY.RECONVERGENT B1, `(.L_x_7) ;  /* 0x0000010000017945 */ /* 0x000fe20003800200 */
[----:B------:R-:W-:Y:S02]  /*04b0*/  FSETP.NEU.AND P4, PT, R42, 1, PT ;  /* 0x3f8000002a00780b */ /* 0x000fe40003f8d000 */
[----:B------:R-:W-:Y:S02]  /*04c0*/  FSETP.NEU.AND P0, PT, R43, 1, PT ;  /* 0x3f8000002b00780b */ /* 0x000fe40003f0d000 */
[----:B------:R-:W-:Y:S02]  /*04d0*/  FSEL R20, R18, RZ, P4 ;  /* 0x000000ff12147208 */ /* 0x000fe40002000000 */
[----:B------:R-:W-:Y:S02]  /*04e0*/  FSEL R21, R19, 1.875, P4 ;  /* 0x3ff0000013157808 */ /* 0x000fe40002000000 */
[----:B------:R-:W-:-:S02]  /*04f0*/  LOP3.LUT R14, R15, 0x7ff00000, RZ, 0xc0, !PT ;  /* 0x7ff000000f0e7812 */ /* 0x000fc400078ec0ff */
[----:B------:R-:W-:Y:S02]  /*0500*/  FSEL R15, R26, RZ, P2 ;  /* 0x000000ff1a0f7208 */ /* 0x000fe40001000000 */
[----:B------:R-:W-:Y:S02]  /*0510*/  ISETP.NE.AND P3, PT, R14, 0x7ff00000, PT ;  /* 0x7ff000000e00780c */ /* 0x000fe40003f65270 */
        /* <DEDUP_REMOVED lines=8> */
.L_x_8:
[----:B------:R-:W-:Y:S05]  /*05a0*/  BSYNC.RECONVERGENT B1 ;  /* 0x0000000000017941 */ /* 0x000fea0003800200 */
.L_x_7:
[----:B------:R-:W-:Y:S01]  /*05b0*/  FSEL R14, R14, RZ, P0 ;  /* 0x000000ff0e0e7208 */ /* 0x000fe20000000000 */
[----:B------:R-:W-:Y:S01]  /*05c0*/  BSSY.RECONVERGENT B1, `(.L_x_9) ;  /* 0x0000015000017945 */ /* 0x000fe20003800200 */
[----:B------:R-:W-:-:S06]  /*05d0*/  FSEL R15, R15, 1.875, P0 ;  /* 0x3ff000000f0f7808 */ /* 0x000fcc0000000000 */
[----:B------:R-:W-:Y:S01]  /*05e0*/  DADD R20, R20, R14 ;  /* 0x0000000014147229 */ /* 0x000fe2000000000e */
[----:B------:R-:W-:Y:S01]  /*05f0*/  MOV R14, 0x0 ;  /* 0x00000000000e7802 */ /* 0x000fe20000000f00 */
[----:B------:R-:W-:-:S04]  /*0600*/  IMAD.MOV.U32 R15, RZ, RZ, 0x3fd80000 ;  /* 0x3fd80000ff0f7424 */ /* 0x000fc800078e00ff */
[----:B------:R-:W0:Y:S04]  /*0610*/  MUFU.RSQ64H R27, R21 ;  /* 0x00000015001b7308 */ /* 0x000e280000001c00 */
[----:B------:R-:W-:-:S05]  /*0620*/  VIADD R26, R21, 0xfcb00000 ;  /* 0xfcb00000151a7836 */ /* 0x000fca0000000000 */
[----:B------:R-:W-:Y:S01]  /*0630*/  ISETP.GE.U32.AND P0, PT, R26, 0x7ca00000, PT ;  /* 0x7ca000001a00780c */ /* 0x000fe20003f06070 */
[----:B0-----:R-:W-:-:S08]  /*0640*/  DMUL R16, R26, R26 ;  /* 0x0000001a1a107228 */ /* 0x001fd00000000000 */
[----:B------:R-:W-:-:S08]  /*0650*/  DFMA R16, R20, -R16, 1 ;  /* 0x3ff000001410742b */ /* 0x000fd00000000810 */
[----:B------:R-:W-:Y:S02]  /*0660*/  DFMA R14, R16, R14, 0.5 ;  /* 0x3fe00000100e742b */ /* 0x000fe4000000000e */
[----:B------:R-:W-:-:S08]  /*0670*/  DMUL R16, R26, R16 ;  /* 0x000000101a107228 */ /* 0x000fd00000000000 */
[----:B------:R-:W-:-:S08]  /*0680*/  DFMA R14, R14, R16, R26 ;  /* 0x000000100e0e722b */ /* 0x000fd0000000001a */
[----:B------:R-:W-:Y:S02]  /*0690*/  DMUL R18, R20, R14 ;  /* 0x0000000e14127228 */ /* 0x000fe40000000000 */
[----:B------:R-:W-:Y:S02]  /*06a0*/  VIADD R23, R15, 0xfff00000 ;  /* 0xfff000000f177836 */ /* 0x000fe40000000000 */
[----:B------:R-:W-:-:S04]  /*06b0*/  IMAD.MOV.U32 R22, RZ, RZ, R14 ;  /* 0x000000ffff167224 */ /* 0x000fc800078e000e */
[----:B------:R-:W-:-:S08]  /*06c0*/  DFMA R16, R18, -R18, R20 ;  /* 0x800000121210722b */ /* 0x000fd00000000014 */
[----:B------:R-:W-:Y:S01]  /*06d0*/  DFMA R24, R16, R22, R18 ;  /* 0x000000161018722b */ /* 0x000fe20000000012 */
[----:B------:R-:W-:Y:S10]  /*06e0*/  @!P0 BRA `(.L_x_10) ;  /* 0x0000000000088947 */ /* 0x000ff40003800000 */
[----:B------:R-:W-:-:S07]  /*06f0*/  MOV R0, 0x710 ;  /* 0x0000071000007802 */ /* 0x000fce0000000f00 */
[----:B------:R-:W-:Y:S05]  /*0700*/  CALL.REL.NOINC `($__internal_1_$__cuda_sm20_dsqrt_rn_f64_mediumpath_v1) ;  /* 0x0000000800d47944 */ /* 0x000fea0003c00000 */
.L_x_10:
[----:B------:R-:W-:Y:S05]  /*0710*/  BSYNC.RECONVERGENT B1 ;  /* 0x0000000000017941 */ /* 0x000fea0003800200 */
.L_x_9:
[----:B------:R-:W-:Y:S01]  /*0720*/  ISETP.NE.AND P0, PT, R41, 0x1, PT ;  /* 0x000000012900780c */ /* 0x000fe20003f05270 */
[----:B------:R0:W1:Y:S01]  /*0730*/  F2F.F32.F64 R14, R24 ;  /* 0x00000018000e7310 */ /* 0x0000620000301000 */
[----:B------:R-:W-:Y:S11]  /*0740*/  BSSY.RECONVERGENT B1, `(.L_x_11) ;  /* 0x0000049000017945 */ /* 0x000ff60003800200 */
[----:B0-----:R-:W-:Y:S05]  /*0750*/  @P0 BRA `(.L_x_12) ;  /* 0x0000000000780947 */ /* 0x001fea0003800000 */
[C---:B-1----:R-:W-:Y:S01]  /*0760*/  FMUL R15, R14.reuse, 8388608 ;  /* 0x4b0000000e0f7820 */ /* 0x042fe20000400000 */
[----:B------:R-:W-:Y:S02]  /*0770*/  FSETP.GEU.AND P0, PT, R14, 1.175494350822287508e-38, PT ;  /* 0x008000000e00780b */ /* 0x000fe40003f0e000 */
[----:B------:R-:W-:Y:S02]  /*0780*/  MOV R17, 0x3e055027 ;  /* 0x3e05502700117802 */ /* 0x000fe40000000f00 */
[----:B------:R-:W-:-:S05]  /*0790*/  FSEL R15, R15, R14, !P0 ;  /* 0x0000000e0f0f7208 */ /* 0x000fca0004000000 */
[----:B------:R-:W-:-:S05]  /*07a0*/  VIADD R0, R15, 0xc0d55555 ;  /* 0xc0d555550f007836 */ /* 0x000fca0000000000 */
[----:B------:R-:W-:-:S05]  /*07b0*/  LOP3.LUT R16, R0, 0xff800000, RZ, 0xc0, !PT ;  /* 0xff80000000107812 */ /* 0x000fca00078ec0ff */
[----:B------:R-:W-:-:S04]  /*07c0*/  IMAD.IADD R0, R15, 0x1, -R16 ;  /* 0x000000010f007824 */ /* 0x000fc800078e0a10 */
[----:B------:R-:W-:Y:S01]  /*07d0*/  FADD R18, R0, -1 ;  /* 0xbf80000000127421 */ /* 0x000fe20000000000 */
[----:B------:R-:W-:Y:S02]  /*07e0*/  FSEL R0, RZ, -23, P0 ;  /* 0xc1b80000ff007808 */ /* 0x000fe40000000000 */
[----:B------:R-:W-:Y:S01]  /*07f0*/  ISETP.GT.U32.AND P0, PT, R15, 0x7f7fffff, PT ;  /* 0x7f7fffff0f00780c */ /* 0x000fe20003f04070 */
[----:B------:R-:W-:-:S04]  /*0800*/  FFMA R17, R18, -R17, 0.14084610342979431152 ;  /* 0x3e1039f612117423 */ /* 0x000fc80000000811 */
[----:B------:R-:W-:-:S04]  /*0810*/  FFMA R17, R18, R17, -0.12148627638816833496 ;  /* 0xbdf8cdcc12117423 */ /* 0x000fc80000000011 */
[----:B------:R-:W-:-:S04]  /*0820*/  FFMA R17, R18, R17, 0.13980610668659210205 ;  /* 0x3e0f295512117423 */ /* 0x000fc80000000011 */
[----:B------:R-:W-:-:S04]  /*0830*/  FFMA R17, R18, R17, -0.16684235632419586182 ;  /* 0xbe2ad8b912117423 */ /* 0x000fc80000000011 */
[----:B------:R-:W-:-:S04]  /*0840*/  FFMA R17, R18, R17, 0.20012299716472625732 ;  /* 0x3e4ced0b12117423 */ /* 0x000fc80000000011 */
[----:B------:R-:W-:-:S04]  /*0850*/  FFMA R17, R18, R17, -0.24999669194221496582 ;  /* 0xbe7fff2212117423 */ /* 0x000fc80000000011 */
[----:B------:R-:W-:-:S04]  /*0860*/  FFMA R17, R18, R17, 0.33333182334899902344 ;  /* 0x3eaaaa7812117423 */ /* 0x000fc80000000011 */
[C---:B------:R-:W-:Y:S01]  /*0870*/  FFMA R19, R18.reuse, R17, -0.5 ;  /* 0xbf00000012137423 */ /* 0x040fe20000000011 */
[----:B------:R-:W-:Y:S01]  /*0880*/  I2FP.F32.S32 R17, R16 ;  /* 0x0000001000117245 */ /* 0x000fe20000201400 */
[----:B------:R-:W-:Y:S02]  /*0890*/  IMAD.MOV.U32 R16, RZ, RZ, 0x7f800000 ;  /* 0x7f800000ff107424 */ /* 0x000fe400078e00ff */
[C---:B------:R-:W-:Y:S02]  /*08a0*/  FMUL R19, R18.reuse, R19 ;  /* 0x0000001312137220 */ /* 0x040fe40000400000 */
[----:B------:R-:W-:Y:S02]  /*08b0*/  FFMA R0, R17, 1.1920928955078125e-07, R0 ;  /* 0x3400000011007823 */ /* 0x000fe40000000000 */
[----:B------:R-:W-:-:S04]  /*08c0*/  FFMA R19, R18, R19, R18 ;  /* 0x0000001312137223 */ /* 0x000fc80000000012 */
[----:B------:R-:W-:Y:S01]  /*08d0*/  FFMA R0, R0, 0.69314718246459960938, R19 ;  /* 0x3f31721800007823 */ /* 0x000fe20000000013 */
[C---:B------:R-:W-:Y:S01]  /*08e0*/  @P0 FFMA R0, R15.reuse, R16, +INF ;  /* 0x7f8000000f000423 */ /* 0x040fe20000000010 */
[----:B------:R-:W-:-:S03]  /*08f0*/  FSETP.NEU.AND P0, PT, R15, RZ, PT ;  /* 0x000000ff0f00720b */ /* 0x000fc60003f0d000 */
[----:B------:R-:W-:-:S04]  /*0900*/  FMUL R17, R0, 0.43429449200630187988 ;  /* 0x3ede5bd900117820 */ /* 0x000fc80000400000 */
[----:B------:R-:W-:-:S05]  /*0910*/  FFMA R17, R0, 0.43429449200630187988, R17 ;  /* 0x3ede5bd900117823 */ /* 0x000fca0000000011 */
[----:B------:R-:W-:Y:S01]  /*0920*/  FSEL R15, R17, -INF , P0 ;  /* 0xff800000110f7808 */ /* 0x000fe20000000000 */
[----:B------:R-:W-:Y:S06]  /*0930*/  BRA `(.L_x_13) ;  /* 0x0000000000a47947 */ /* 0x000fec0003800000 */
.L_x_12:
[----:B-1----:R-:W0:Y:S01]  /*0940*/  F2F.F64.F32 R16, R14 ;  /* 0x0000000e00107310 */ /* 0x002e220000201800 */
[----:B------:R-:W-:Y:S01]  /*0950*/  BSSY.RECONVERGENT B2, `(.L_x_14) ;  /* 0x0000004000027945 */ /* 0x000fe20003800200 */
[----:B------:R-:W-:Y:S01]  /*0960*/  MOV R0, 0x990 ;  /* 0x0000099000007802 */ /* 0x000fe20000000f00 */
[----:B0-----:R-:W-:-:S11]  /*0970*/  DADD R30, -RZ, |R16| ;  /* 0x00000000ff1e7229 */ /* 0x001fd60000000510 */
[----:B------:R-:W-:Y:S05]  /*0980*/  CALL.REL.NOINC `($add$__internal_accurate_pow) ;  /* 0x0000001000807944 */ /* 0x000fea0003c00000 */
[----:B------:R-:W-:Y:S05]  /*0990*/  BSYNC.RECONVERGENT B2 ;  /* 0x0000000000027941 */ /* 0x000fea0003800200 */
.L_x_14:
[----:B------:R-:W-:Y:S01]  /*09a0*/  DADD R18, R16, 2 ;  /* 0x4000000010127429 */ /* 0x000fe20000000000 */
[----:B------:R-:W-:Y:S01]  /*09b0*/  FSETP.NEU.AND P0, PT, R14, RZ, PT ;  /* 0x000000ff0e00720b */ /* 0x000fe20003f0d000 */
[----:B------:R-:W-:Y:S08]  /*09c0*/  BSSY.RECONVERGENT B2, `(.L_x_15) ;  /* 0x000000c000027945 */ /* 0x000ff00003800200 */
        /* <DEDUP_REMOVED lines=11> */
.L_x_16:
[----:B------:R-:W-:Y:S05]  /*0a80*/  BSYNC.RECONVERGENT B2 ;  /* 0x0000000000027941 */ /* 0x000fea0003800200 */
.L_x_15:
[----:B------:R-:W0:Y:S01]  /*0a90*/  MUFU.RCP64H R17, R19 ;  /* 0x0000001300117308 */ /* 0x000e220000001800 */
[----:B------:R-:W-:Y:S01]  /*0aa0*/  VIADD R16, R19, 0x300402 ;  /* 0x0030040213107836 */ /* 0x000fe20000000000 */
[----:B------:R-:W-:Y:S01]  /*0ab0*/  BSSY.RECONVERGENT B2, `(.L_x_17) ;  /* 0x000000f000027945 */ /* 0x000fe20003800200 */
[----:B------:R-:W-:-:S03]  /*0ac0*/  FSETP.NEU.AND P0, PT, R14, 1, PT ;  /* 0x3f8000000e00780b */ /* 0x000fc60003f0d000 */
[----:B------:R-:W-:Y:S01]  /*0ad0*/  FSETP.GEU.AND P2, PT, |R16|, 5.8789094863358348022e-39, PT ;  /* 0x004004021000780b */ /* 0x000fe20003f4e200 */
[----:B0-----:R-:W-:-:S08]  /*0ae0*/  DFMA R20, R16, -R18, 1 ;  /* 0x3ff000001014742b */ /* 0x001fd00000000812 */
[----:B------:R-:W-:-:S08]  /*0af0*/  DFMA R20, R20, R20, R20 ;  /* 0x000000141414722b */ /* 0x000fd00000000014 */
[----:B------:R-:W-:-:S08]  /*0b00*/  DFMA R20, R16, R20, R16 ;  /* 0x000000141014722b */ /* 0x000fd00000000010 */
[----:B------:R-:W-:-:S08]  /*0b10*/  DFMA R22, R20, -R18, 1 ;  /* 0x3ff000001416742b */ /* 0x000fd00000000812 */
[----:B------:R-:W-:Y:S01]  /*0b20*/  DFMA R20, R20, R22, R20 ;  /* 0x000000161414722b */ /* 0x000fe20000000014 */
[----:B------:R-:W-:Y:S10]  /*0b30*/  @P2 BRA `(.L_x_18) ;  /* 0x0000000000182947 */ /* 0x000ff40003800000 */
[----:B------:R-:W-:Y:S01]  /*0b40*/  LOP3.LUT R0, R19, 0x7fffffff, RZ, 0xc0, !PT ;  /* 0x7fffffff13007812 */ /* 0x000fe200078ec0ff */
[----:B------:R-:W-:Y:S01]  /*0b50*/  IMAD.MOV.U32 R16, RZ, RZ, R18 ;  /* 0x000000ffff107224 */ /* 0x000fe200078e0012 */
[----:B------:R-:W-:-:S03]  /*0b60*/  MOV R17, R19 ;  /* 0x0000001300117202 */ /* 0x000fc60000000f00 */
[----:B------:R-:W-:Y:S01]  /*0b70*/  VIADD R15, R0, 0xfff00000 ;  /* 0xfff00000000f7836 */ /* 0x000fe20000000000 */
[----:B------:R-:W-:-:S07]  /*0b80*/  MOV R0, 0xba0 ;  /* 0x00000ba000007802 */ /* 0x000fce0000000f00 */
[----:B------:R-:W-:Y:S05]  /*0b90*/  CALL.REL.NOINC `($__internal_0_$__cuda_sm20_dblrcp_rn_slowpath_v3) ;  /* 0x00000004000c7944 */ /* 0x000fea0003c00000 */
.L_x_18:
[----:B------:R-:W-:Y:S05]  /*0ba0*/  BSYNC.RECONVERGENT B2 ;  /* 0x0000000000027941 */ /* 0x000fea0003800200 */
.L_x_17:
[----:B------:R-:W0:Y:S02]  /*0bb0*/  F2F.F32.F64 R20, R20 ;  /* 0x0000001400147310 */ /* 0x000e240000301000 */
[----:B0-----:R-:W-:-:S07]  /*0bc0*/  FSEL R15, R20, 1, P0 ;  /* 0x3f800000140f7808 */ /* 0x001fce0000000000 */
.L_x_13:
[----:B------:R-:W-:Y:S05]  /*0bd0*/  BSYNC.RECONVERGENT B1 ;  /* 0x0000000000017941 */ /* 0x000fea0003800200 */
.L_x_11:
[----:B------:R-:W0:Y:S01]  /*0be0*/  MUFU.RCP R17, R14 ;  /* 0x0000000e00117308 */ /* 0x000e220000001000 */
[----:B------:R-:W-:Y:S01]  /*0bf0*/  FMUL R0, R42, R15 ;  /* 0x0000000f2a007220 */ /* 0x000fe20000400000 */
[----:B------:R-:W-:Y:S06]  /*0c00*/  BSSY.RECONVERGENT B1, `(.L_x_19) ;  /* 0x000000b000017945 */ /* 0x000fec0003800200 */
[----:B------:R-:W1:Y:S01]  /*0c10*/  FCHK P0, R0, R14 ;  /* 0x0000000e00007302 */ /* 0x000e620000000000 */
[----:B0-----:R-:W-:-:S04]  /*0c20*/  FFMA R16, -R14, R17, 1 ;  /* 0x3f8000000e107423 */ /* 0x001fc80000000111 */
[----:B------:R-:W-:-:S04]  /*0c30*/  FFMA R17, R17, R16, R17 ;  /* 0x0000001011117223 */ /* 0x000fc80000000011 */
[----:B------:R-:W-:-:S04]  /*0c40*/  FFMA R16, R0, R17, RZ ;  /* 0x0000001100107223 */ /* 0x000fc800000000ff */
[----:B------:R-:W-:-:S04]  /*0c50*/  FFMA R18, -R14, R16, R0 ;  /* 0x000000100e127223 */ /* 0x000fc80000000100 */
[----:B------:R-:W-:Y:S01]  /*0c60*/  FFMA R17, R17, R18, R16 ;  /* 0x0000001211117223 */ /* 0x000fe20000000010 */
[----:B-1----:R-:W-:Y:S06]  /*0c70*/  @!P0 BRA `(.L_x_20) ;  /* 0x00000000000c8947 */ /* 0x002fec0003800000 */
[----:B------:R-:W-:-:S07]  /*0c80*/  MOV R16, 0xca0 ;  /* 0x00000ca000107802 */ /* 0x000fce0000000f00 */
[----:B------:R-:W-:Y:S05]  /*0c90*/  CALL.REL.NOINC `($__internal_2_$__cuda_sm3x_div_rn_noftz_f32_slowpath) ;  /* 0x00000008001c7944 */ /* 0x000fea0003c00000 */
[----:B------:R-:W-:-:S07]  /*0ca0*/  IMAD.MOV.U32 R17, RZ, RZ, R0 ;  /* 0x000000ffff117224 */ /* 0x000fce00078e0000 */
.L_x_20:
[----:B------:R-:W-:Y:S05]  /*0cb0*/  BSYNC.RECONVERGENT B1 ;  /* 0x0000000000017941 */ /* 0x000fea0003800200 */
.L_x_19:
        /* <DEDUP_REMOVED lines=10> */
[----:B------:R-:W-:Y:S01]  /*0d60*/  IMAD.MOV.U32 R0, RZ, RZ, R43 ;  /* 0x000000ffff007224 */ /* 0x000fe200078e002b */
[----:B------:R-:W-:-:S07]  /*0d70*/  MOV R16, 0xd90 ;  /* 0x00000d9000107802 */ /* 0x000fce0000000f00 */
[----:B------:R-:W-:Y:S05]  /*0d80*/  CALL.REL.NOINC `($__internal_2_$__cuda_sm3x_div_rn_noftz_f32_slowpath) ;  /* 0x0000000400e07944 */ /* 0x000fea0003c00000 */
.L_x_22:
[----:B------:R-:W-:Y:S05]  /*0d90*/  BSYNC.RECONVERGENT B1 ;  /* 0x0000000000017941 */ /* 0x000fea0003800200 */
.L_x_21:
[----:B------:R-:W-:Y:S01]  /*0da0*/  FFMA R4, R17, 0.10000000149011611938, R4 ;  /* 0x3dcccccd11047823 */ /* 0x000fe20000000004 */
[----:B------:R-:W-:-:S07]  /*0db0*/  FFMA R5, R0, 0.10000000149011611938, R5 ;  /* 0x3dcccccd00057823 */ /* 0x000fce0000000005 */
.L_x_2:
[----:B------:R-:W-:Y:S05]  /*0dc0*/  BSYNC.RECONVERGENT B0 ;  /* 0x0000000000007941 */ /* 0x000fea0003800200 */
.L_x_1:
[----:B------:R-:W-:Y:S01]  /*0dd0*/  IADD3 R8, P2, PT, R8, 0x4, RZ ;  /* 0x0000000408087810 */ /* 0x000fe20007f5e0ff */
[----:B------:R-:W-:Y:S01]  /*0de0*/  VIADD R39, R39, 0x1 ;  /* 0x0000000127277836 */ /* 0x000fe20000000000 */
[----:B------:R-:W-:Y:S01]  /*0df0*/  IADD3 R36, P0, PT, R36, 0x4, RZ ;  /* 0x0000000424247810 */ /* 0x000fe20007f1e0ff */
[----:B------:R-:W-:Y:S02]  /*0e00*/  VIADD R38, R38, 0x1 ;  /* 0x0000000126267836 */ /* 0x000fe40000000000 */
[----:B------:R-:W-:Y:S01]  /*0e10*/  IMAD.X R9, RZ, RZ, R9, P2 ;  /* 0x000000ffff097224 */ /* 0x000fe200010e0609 */
[----:B------:R-:W-:Y:S01]  /*0e20*/  IADD3.X R37, PT, PT, RZ, R37, RZ, P0, !PT ;  /* 0x00000025ff257210 */ /* 0x000fe200007fe4ff */
[----:B------:R-:W-:Y:S08]  /*0e30*/  @P1 BRA `(.L_x_23) ;  /* 0xfffffff000f41947 */ /* 0x000ff0000383ffff */
.L_x_0:
[----:B-----5:R-:W0:Y:S01]  /*0e40*/  LDC.64 R6, c[0x0][0x3a0] ;  /* 0x0000e800ff067b82 */ /* 0x020e220000000a00 */
[----:B------:R-:W-:Y:S05]  /*0e50*/  WARPSYNC.ALL ;  /* 0x0000000000007948 */ /* 0x000fea0003800000 */
[----:B------:R-:W1:Y:S02]  /*0e60*/  LDCU UR5, c[0x0][0x384] ;  /* 0x00007080ff0577ac */ /* 0x000e640008000800 */
[----:B------:R-:W3:Y:S01]  /*0e70*/  LDC.64 R8, c[0x0][0x3a8] ;  /* 0x0000ea00ff087b82 */ /* 0x000ee20000000a00 */
[----:B0-----:R-:W-:-:S07]  /*0e80*/  IMAD.WIDE R6, R2, 0x4, R6 ;  /* 0x0000000402067825 */ /* 0x001fce00078e0206 */
[----:B------:R-:W-:Y:S06]  /*0e90*/  BAR.SYNC.DEFER_BLOCKING 0x0 ;  /* 0x0000000000007b1d */ /* 0x000fec0000010000 */
[----:B--2---:R-:W2:Y:S01]  /*0ea0*/  LDG.E R15, desc[UR6][R6.64] ;  /* 0x00000006060f7981 */ /* 0x004ea2000c1e1900 */
[----:B---3--:R-:W-:-:S04]  /*0eb0*/  IMAD.WIDE R8, R2, 0x4, R8 ;  /* 0x0000000402087825 */ /* 0x008fc800078e0208 */
[----:B--2---:R-:W-:-:S05]  /*0ec0*/  FADD R15, R15, R4 ;  /* 0x000000040f0f7221 */ /* 0x004fca0000000000 */
[----:B------:R0:W-:Y:S04]  /*0ed0*/  STG.E desc[UR6][R6.64], R15 ;  /* 0x0000000f06007986 */ /* 0x0001e8000c101906 */
[----:B------:R-:W2:Y:S02]  /*0ee0*/  LDG.E R0, desc[UR6][R8.64] ;  /* 0x0000000608007981 */ /* 0x000ea4000c1e1900 */
[----:B--2---:R-:W-:-:S05]  /*0ef0*/  FADD R5, R0, R5 ;  /* 0x0000000500057221 */ /* 0x004fca0000000000 */
[----:B------:R0:W-:Y:S04]  /*0f00*/  STG.E desc[UR6][R8.64], R5 ;  /* 0x0000000508007986 */ /* 0x0001e8000c101906 */
[----:B------:R-:W2:Y:S04]  /*0f10*/  LDG.E R17, desc[UR6][R6.64] ;  /* 0x0000000606117981 */ /* 0x000ea8000c1e1900 */
[----:B------:R-:W2:Y:S02]  /*0f20*/  LDG.E R0, desc[UR6][R12.64] ;  /* 0x000000060c007981 */ /* 0x000ea4000c1e1900 */
[----:B--2---:R-:W-:-:S05]  /*0f30*/  FADD R17, R0, R17 ;  /* 0x0000001100117221 */ /* 0x004fca0000000000 */
[----:B------:R0:W-:Y:S04]  /*0f40*/  STG.E desc[UR6][R12.64], R17 ;  /* 0x000000110c007986 */ /* 0x0001e8000c101906 */
[----:B------:R-:W2:Y:S04]  /*0f50*/  LDG.E R19, desc[UR6][R8.64] ;  /* 0x0000000608137981 */ /* 0x000ea8000c1e1900 */
[----:B------:R-:W2:Y:S01]  /*0f60*/  LDG.E R0, desc[UR6][R10.64] ;  /* 0x000000060a007981 */ /* 0x000ea2000c1e1900 */
[----:B------:R-:W-:-:S05]  /*0f70*/  IMAD.IADD R2, R3, 0x1, R2 ;  /* 0x0000000103027824 */ /* 0x000fca00078e0202 */
[----:B-1----:R-:W-:Y:S01]  /*0f80*/  ISETP.GE.AND P0, PT, R2, UR5, PT ;  /* 0x0000000502007c0c */ /* 0x002fe2000bf06270 */
[----:B--2---:R-:W-:-:S05]  /*0f90*/  FADD R19, R0, R19 ;  /* 0x0000001300137221 */ /* 0x004fca0000000000 */
[----:B------:R0:W-:Y:S07]  /*0fa0*/  STG.E desc[UR6][R10.64], R19 ;  /* 0x000000130a007986 */ /* 0x0001ee000c101906 */
[----:B------:R-:W-:Y:S05]  /*0fb0*/  @!P0 BRA `(.L_x_24) ;  /* 0xfffffff000448947 */ /* 0x000fea000383ffff */
[----:B------:R-:W-:Y:S05]  /*0fc0*/  EXIT ;  /* 0x000000000000794d */ /* 0x000fea0003800000 */
        .weak           $__internal_0_$__cuda_sm20_dblrcp_rn_slowpath_v3
        .type           $__internal_0_$__cuda_sm20_dblrcp_rn_slowpath_v3,@function
        .size           $__internal_0_$__cuda_sm20_dblrcp_rn_slowpath_v3,($__internal_1_$__cuda_sm20_dsqrt_rn_f64_mediumpath_v1 - $__internal_0_$__cuda_sm20_dblrcp_rn_slowpath_v3)
$__internal_0_$__cuda_sm20_dblrcp_rn_slowpath_v3:
[----:B------:R-:W-:Y:S01]  /*0fd0*/  DSETP.GTU.AND P2, PT, |R16|, +INF , PT ;  /* 0x7ff000001000742a */ /* 0x000fe20003f4c200 */
[----:B------:R-:W-:-:S13]  /*0fe0*/  BSSY.RECONVERGENT B3, `(.L_x_25) ;  /* 0x0000024000037945 */ /* 0x000fda0003800200 */
[----:B------:R-:W-:Y:S05]  /*0ff0*/  @P2 BRA `(.L_x_26) ;  /* 0x0000000000802947 */ /* 0x000fea0003800000 */
[----:B------:R-:W-:-:S05]  /*1000*/  LOP3.LUT R19, R17, 0x7fffffff, RZ, 0xc0, !PT ;  /* 0x7fffffff11137812 */ /* 0x000fca00078ec0ff */
[----:B------:R-:W-:-:S05]  /*1010*/  VIADD R18, R19, 0xffffffff ;  /* 0xffffffff13127836 */ /* 0x000fca0000000000 */
[----:B------:R-:W-:-:S13]  /*1020*/  ISETP.GE.U32.AND P2, PT, R18, 0x7fefffff, PT ;  /* 0x7fefffff1200780c */ /* 0x000fda0003f46070 */
[----:B------:R-:W-:Y:S01]  /*1030*/  @P2 LOP3.LUT R21, R17, 0x7ff00000, RZ, 0x3c, !PT ;  /* 0x7ff0000011152812 */ /* 0x000fe200078e3cff */
[----:B------:R-:W-:Y:S01]  /*1040*/  @P2 IMAD.MOV.U32 R20, RZ, RZ, RZ ;  /* 0x000000ffff142224 */ /* 0x000fe200078e00ff */
[----:B------:R-:W-:Y:S06]  /*1050*/  @P2 BRA `(.L_x_27) ;  /* 0x0000000000702947 */ /* 0x000fec0003800000 */
[----:B------:R-:W-:-:S13]  /*1060*/  ISETP.GE.U32.AND P2, PT, R19, 0x1000001, PT ;  /* 0x010000011300780c */ /* 0x000fda0003f46070 */
[----:B------:R-:W-:Y:S05]  /*1070*/  @!P2 BRA `(.L_x_28) ;  /* 0x000000000038a947 */ /* 0x000fea0003800000 */
[----:B------:R-:W-:Y:S01]  /*1080*/  VIADD R19, R17, 0xc0200000 ;  /* 0xc020000011137836 */ /* 0x000fe20000000000 */
[----:B------:R-:W-:Y:S01]  /*1090*/  MOV R18, R16 ;  /* 0x0000001000127202 */ /* 0x000fe20000000f00 */
[----:B------:R-:W-:Y:S02]  /*10a0*/  IMAD.MOV.U32 R20, RZ, RZ, R15 ;  /* 0x000000ffff147224 */ /* 0x000fe400078e000f */
[----:B------:R-:W0:Y:S04]  /*10b0*/  MUFU.RCP64H R21, R19 ;  /* 0x0000001300157308 */ /* 0x000e280000001800 */
[----:B0-----:R-:W-:-:S08]  /*10c0*/  DFMA R22, -R18, R20, 1 ;  /* 0x3ff000001216742b */ /* 0x001fd00000000114 */
[----:B------:R-:W-:-:S08]  /*10d0*/  DFMA R22, R22, R22, R22 ;  /* 0x000000161616722b */ /* 0x000fd00000000016 */
[----:B------:R-:W-:-:S08]  /*10e0*/  DFMA R22, R20, R22, R20 ;  /* 0x000000161416722b */ /* 0x000fd00000000014 */
[----:B------:R-:W-:-:S08]  /*10f0*/  DFMA R20, -R18, R22, 1 ;  /* 0x3ff000001214742b */ /* 0x000fd00000000116 */
[----:B------:R-:W-:-:S08]  /*1100*/  DFMA R20, R22, R20, R22 ;  /* 0x000000141614722b */ /* 0x000fd00000000016 */
[----:B------:R-:W-:-:S08]  /*1110*/  DMUL R20, R20, 2.2250738585072013831e-308 ;  /* 0x0010000014147828 */ /* 0x000fd00000000000 */
[----:B------:R-:W-:-:S08]  /*1120*/  DFMA R16, -R16, R20, 1 ;  /* 0x3ff000001010742b */ /* 0x000fd00000000114 */
[----:B------:R-:W-:-:S08]  /*1130*/  DFMA R16, R16, R16, R16 ;  /* 0x000000101010722b */ /* 0x000fd00000000010 */
[----:B------:R-:W-:Y:S01]  /*1140*/  DFMA R20, R20, R16, R20 ;  /* 0x000000101414722b */ /* 0x000fe20000000014 */
[----:B------:R-:W-:Y:S10]  /*1150*/  BRA `(.L_x_27) ;  /* 0x0000000000307947 */ /* 0x000ff40003800000 */
.L_x_28:
[----:B------:R-:W-:Y:S01]  /*1160*/  DMUL R16, R16, 8.11296384146066816958e+31 ;  /* 0x4690000010107828 */ /* 0x000fe20000000000 */
[----:B------:R-:W-:-:S05]  /*1170*/  IMAD.MOV.U32 R18, RZ, RZ, R15 ;  /* 0x000000ffff127224 */ /* 0x000fca00078e000f */
[----:B------:R-:W0:Y:S02]  /*1180*/  MUFU.RCP64H R19, R17 ;  /* 0x0000001100137308 */ /* 0x000e240000001800 */
[----:B0-----:R-:W-:-:S08]  /*1190*/  DFMA R20, -R16, R18, 1 ;  /* 0x3ff000001014742b */ /* 0x001fd00000000112 */
[----:B------:R-:W-:-:S08]  /*11a0*/  DFMA R20, R20, R20, R20 ;  /* 0x000000141414722b */ /* 0x000fd00000000014 */
[----:B------:R-:W-:-:S08]  /*11b0*/  DFMA R20, R18, R20, R18 ;  /* 0x000000141214722b */ /* 0x000fd00000000012 */
[----:B------:R-:W-:-:S08]  /*11c0*/  DFMA R18, -R16, R20, 1 ;  /* 0x3ff000001012742b */ /* 0x000fd00000000114 */
[----:B------:R-:W-:-:S08]  /*11d0*/  DFMA R18, R20, R18, R20 ;  /* 0x000000121412722b */ /* 0x000fd00000000014 */
[----:B------:R-:W-:Y:S01]  /*11e0*/  DMUL R20, R18, 8.11296384146066816958e+31 ;  /* 0x4690000012147828 */ /* 0x000fe20000000000 */
[----:B------:R-:W-:Y:S10]  /*11f0*/  BRA `(.L_x_27) ;  /* 0x0000000000087947 */ /* 0x000ff40003800000 */
.L_x_26:
[----:B------:R-:W-:Y:S01]  /*1200*/  LOP3.LUT R21, R17, 0x80000, RZ, 0xfc, !PT ;  /* 0x0008000011157812 */ /* 0x000fe200078efcff */
[----:B------:R-:W-:-:S07]  /*1210*/  IMAD.MOV.U32 R20, RZ, RZ, R16 ;  /* 0x000000ffff147224 */ /* 0x000fce00078e0010 */
.L_x_27:
[----:B------:R-:W-:Y:S05]  /*1220*/  BSYNC.RECONVERGENT B3 ;  /* 0x0000000000037941 */ /* 0x000fea0003800200 */
.L_x_25:
[----:B------:R-:W-:Y:S02]  /*1230*/  IMAD.MOV.U32 R16, RZ, RZ, R0 ;  /* 0x000000ffff107224 */ /* 0x000fe400078e0000 */
[----:B------:R-:W-:-:S04]  /*1240*/  IMAD.MOV.U32 R17, RZ, RZ, 0x0 ;  /* 0x00000000ff117424 */ /* 0x000fc800078e00ff */
[----:B------:R-:W-:Y:S05]  /*1250*/  RET.REL.NODEC R16 `(add) ;  /* 0xffffffec10687950 */ /* 0x000fea0003c3ffff */
        .weak           $__internal_1_$__cuda_sm20_dsqrt_rn_f64_mediumpath_v1
        .type           $__internal_1_$__cuda_sm20_dsqrt_rn_f64_mediumpath_v1,@function
        .size           $__internal_1_$__cuda_sm20_dsqrt_rn_f64_mediumpath_v1,($__internal_2_$__cuda_sm3x_div_rn_noftz_f32_slowpath - $__internal_1_$__cuda_sm20_dsqrt_rn_f64_mediumpath_v1)
$__internal_1_$__cuda_sm20_dsqrt_rn_f64_mediumpath_v1:
[----:B------:R-:W-:Y:S01]  /*1260*/  ISETP.GE.U32.AND P0, PT, R26, -0x3400000, PT ;  /* 0xfcc000001a00780c */ /* 0x000fe20003f06070 */
[----:B------:R-:W-:Y:S01]  /*1270*/  BSSY.RECONVERGENT B2, `(.L_x_29) ;  /* 0x0000024000027945 */ /* 0x000fe20003800200 */
[----:B------:R-:W-:-:S11]  /*1280*/  MOV R15, R23 ;  /* 0x00000017000f7202 */ /* 0x000fd60000000f00 */
[----:B------:R-:W-:Y:S05]  /*1290*/  @!P0 BRA `(.L_x_30) ;  /* 0x0000000000208947 */ /* 0x000fea0003800000 */
[----:B------:R-:W-:-:S10]  /*12a0*/  DFMA.RM R14, R16, R14, R18 ;  /* 0x0000000e100e722b */ /* 0x000fd40000004012 */
[----:B------:R-:W-:-:S05]  /*12b0*/  IADD3 R16, P0, PT, R14, 0x1, RZ ;  /* 0x000000010e107810 */ /* 0x000fca0007f1e0ff */
[----:B------:R-:W-:-:S06]  /*12c0*/  IMAD.X R17, RZ, RZ, R15, P0 ;  /* 0x000000ffff117224 */ /* 0x000fcc00000e060f */
[----:B------:R-:W-:-:S08]  /*12d0*/  DFMA.RP R20, -R14, R16, R20 ;  /* 0x000000100e14722b */ /* 0x000fd00000008114 */
[----:B------:R-:W-:-:S06]  /*12e0*/  DSETP.GT.AND P0, PT, R20, RZ, PT ;  /* 0x000000ff1400722a */ /* 0x000fcc0003f04000 */
[----:B------:R-:W-:Y:S02]  /*12f0*/  FSEL R14, R16, R14, P0 ;  /* 0x0000000e100e7208 */ /* 0x000fe40000000000 */
[----:B------:R-:W-:Y:S01]  /*1300*/  FSEL R15, R17, R15, P0 ;  /* 0x0000000f110f7208 */ /* 0x000fe20000000000 */
[----:B------:R-:W-:Y:S06]  /*1310*/  BRA `(.L_x_31) ;  /* 0x0000000000647947 */ /* 0x000fec0003800000 */
.L_x_30:
[----:B------:R-:W-:-:S14]  /*1320*/  DSETP.NE.AND P0, PT, R20, RZ, PT ;  /* 0x000000ff1400722a */ /* 0x000fdc0003f05000 */
[----:B------:R-:W-:Y:S05]  /*1330*/  @!P0 BRA `(.L_x_32) ;  /* 0x0000000000588947 */ /* 0x000fea0003800000 */
[----:B------:R-:W-:-:S13]  /*1340*/  ISETP.GE.AND P0, PT, R21, RZ, PT ;  /* 0x000000ff1500720c */ /* 0x000fda0003f06270 */
[----:B------:R-:W-:Y:S02]  /*1350*/  @!P0 IMAD.MOV.U32 R14, RZ, RZ, 0x0 ;  /* 0x00000000ff0e8424 */ /* 0x000fe400078e00ff */
[----:B------:R-:W-:Y:S01]  /*1360*/  @!P0 IMAD.MOV.U32 R15, RZ, RZ, -0x80000 ;  /* 0xfff80000ff0f8424 */ /* 0x000fe200078e00ff */
[----:B------:R-:W-:Y:S06]  /*1370*/  @!P0 BRA `(.L_x_31) ;  /* 0x00000000004c8947 */ /* 0x000fec0003800000 */
[----:B------:R-:W-:-:S13]  /*1380*/  ISETP.GT.AND P0, PT, R21, 0x7fefffff, PT ;  /* 0x7fefffff1500780c */ /* 0x000fda0003f04270 */
[----:B------:R-:W-:Y:S05]  /*1390*/  @P0 BRA `(.L_x_32) ;  /* 0x0000000000400947 */ /* 0x000fea0003800000 */
[----:B------:R-:W-:Y:S01]  /*13a0*/  DMUL R20, R20, 8.11296384146066816958e+31 ;  /* 0x4690000014147828 */ /* 0x000fe20000000000 */
[----:B------:R-:W-:Y:S01]  /*13b0*/  IMAD.MOV.U32 R14, RZ, RZ, RZ ;  /* 0x000000ffff0e7224 */ /* 0x000fe200078e00ff */
[----:B------:R-:W-:Y:S01]  /*13c0*/  MOV R19, 0x3fd80000 ;  /* 0x3fd8000000137802 */ /* 0x000fe20000000f00 */
[----:B------:R-:W-:-:S03]  /*13d0*/  IMAD.MOV.U32 R18, RZ, RZ, 0x0 ;  /* 0x00000000ff127424 */ /* 0x000fc600078e00ff */
[----:B------:R-:W0:Y:S02]  /*13e0*/  MUFU.RSQ64H R15, R21 ;  /* 0x00000015000f7308 */ /* 0x000e240000001c00 */
[----:B0-----:R-:W-:-:S08]  /*13f0*/  DMUL R16, R14, R14 ;  /* 0x0000000e0e107228 */ /* 0x001fd00000000000 */
[----:B------:R-:W-:-:S08]  /*1400*/  DFMA R16, R20, -R16, 1 ;  /* 0x3ff000001410742b */ /* 0x000fd00000000810 */
[----:B------:R-:W-:Y:S02]  /*1410*/  DFMA R18, R16, R18, 0.5 ;  /* 0x3fe000001012742b */ /* 0x000fe40000000012 */
[----:B------:R-:W-:-:S08]  /*1420*/  DMUL R16, R14, R16 ;  /* 0x000000100e107228 */ /* 0x000fd00000000000 */
[----:B------:R-:W-:-:S08]  /*1430*/  DFMA R16, R18, R16, R14 ;  /* 0x000000101210722b */ /* 0x000fd0000000000e */
[----:B------:R-:W-:Y:S02]  /*1440*/  DMUL R14, R20, R16 ;  /* 0x00000010140e7228 */ /* 0x000fe40000000000 */
[----:B------:R-:W-:-:S06]  /*1450*/  VIADD R17, R17, 0xfff00000 ;  /* 0xfff0000011117836 */ /* 0x000fcc0000000000 */
[----:B------:R-:W-:-:S08]  /*1460*/  DFMA R18, R14, -R14, R20 ;  /* 0x8000000e0e12722b */ /* 0x000fd00000000014 */
[----:B------:R-:W-:-:S10]  /*1470*/  DFMA R14, R16, R18, R14 ;  /* 0x00000012100e722b */ /* 0x000fd4000000000e */
[----:B------:R-:W-:Y:S01]  /*1480*/  VIADD R15, R15, 0xfcb00000 ;  /* 0xfcb000000f0f7836 */ /* 0x000fe20000000000 */
[----:B------:R-:W-:Y:S06]  /*1490*/  BRA `(.L_x_31) ;  /* 0x0000000000047947 */ /* 0x000fec0003800000 */
.L_x_32:
[----:B------:R-:W-:-:S11]  /*14a0*/  DADD R14, R20, R20 ;  /* 0x00000000140e7229 */ /* 0x000fd60000000014 */
.L_x_31:
[----:B------:R-:W-:Y:S05]  /*14b0*/  BSYNC.RECONVERGENT B2 ;  /* 0x0000000000027941 */ /* 0x000fea0003800200 */
.L_x_29:
[----:B------:R-:W-:Y:S02]  /*14c0*/  IMAD.MOV.U32 R24, RZ, RZ, R14 ;  /* 0x000000ffff187224 */ /* 0x000fe400078e000e */
[----:B------:R-:W-:Y:S01]  /*14d0*/  IMAD.MOV.U32 R25, RZ, RZ, R15 ;  /* 0x000000ffff197224 */ /* 0x000fe200078e000f */
[----:B------:R-:W-:Y:S01]  /*14e0*/  MOV R15, 0x0 ;  /* 0x00000000000f7802 */ /* 0x000fe20000000f00 */
[----:B------:R-:W-:-:S04]  /*14f0*/  IMAD.MOV.U32 R14, RZ, RZ, R0 ;  /* 0x000000ffff0e7224 */ /* 0x000fc800078e0000 */
[----:B------:R-:W-:Y:S05]  /*1500*/  RET.REL.NODEC R14 `(add) ;  /* 0xffffffe80ebc7950 */ /* 0x000fea0003c3ffff */
        .weak           $__internal_2_$__cuda_sm3x_div_rn_noftz_f32_slowpath
        .type           $__internal_2_$__cuda_sm3x_div_rn_noftz_f32_slowpath,@function
        .size           $__internal_2_$__cuda_sm3x_div_rn_noftz_f32_slowpath,($add$__internal_accurate_pow - $__internal_2_$__cuda_sm3x_div_rn_noftz_f32_slowpath)
$__internal_2_$__cuda_sm3x_div_rn_noftz_f32_slowpath:
[----:B------:R-:W-:Y:S01]  /*1510*/  SHF.R.U32.HI R19, RZ, 0x17, R14 ;  /* 0x00000017ff137819 */ /* 0x000fe2000001160e */
[----:B------:R-:W-:Y:S01]  /*1520*/  BSSY.RECONVERGENT B2, `(.L_x_33) ;  /* 0x0000063000027945 */ /* 0x000fe20003800200 */
[----:B------:R-:W-:Y:S02]  /*1530*/  SHF.R.U32.HI R18, RZ, 0x17, R0 ;  /* 0x00000017ff127819 */ /* 0x000fe40000011600 */
[----:B------:R-:W-:Y:S01]  /*1540*/  LOP3.LUT R24, R19, 0xff, RZ, 0xc0, !PT ;  /* 0x000000ff13187812 */ /* 0x000fe200078ec0ff */
[----:B------:R-:W-:Y:S01]  /*1550*/  IMAD.MOV.U32 R19, RZ, RZ, R14 ;  /* 0x000000ffff137224 */ /* 0x000fe200078e000e */
[----:B------:R-:W-:-:S03]  /*1560*/  LOP3.LUT R22, R18, 0xff, RZ, 0xc0, !PT ;  /* 0x000000ff12167812 */ /* 0x000fc600078ec0ff */
[----:B------:R-:W-:Y:S02]  /*1570*/  VIADD R21, R24, 0xffffffff ;  /* 0xffffffff18157836 */ /* 0x000fe40000000000 */
[----:B------:R-:W-:-:S03]  /*1580*/  VIADD R20, R22, 0xffffffff ;  /* 0xffffffff16147836 */ /* 0x000fc60000000000 */
[----:B------:R-:W-:-:S04]  /*1590*/  ISETP.GT.U32.AND P0, PT, R21, 0xfd, PT ;  /* 0x000000fd1500780c */ /* 0x000fc80003f04070 */
[----:B------:R-:W-:-:S13]  /*15a0*/  ISETP.GT.U32.OR P0, PT, R20, 0xfd, P0 ;  /* 0x000000fd1400780c */ /* 0x000fda0000704470 */
[----:B------:R-:W-:Y:S01]  /*15b0*/  @!P0 IMAD.MOV.U32 R18, RZ, RZ, RZ ;  /* 0x000000ffff128224 */ /* 0x000fe200078e00ff */
[----:B------:R-:W-:Y:S06]  /*15c0*/  @!P0 BRA `(.L_x_34) ;  /* 0x00000000005c8947 */ /* 0x000fec0003800000 */
[----:B------:R-:W-:Y:S02]  /*15d0*/  FSETP.GTU.FTZ.AND P0, PT, |R0|, +INF , PT ;  /* 0x7f8000000000780b */ /* 0x000fe40003f1c200 */
[----:B------:R-:W-:-:S04]  /*15e0*/  FSETP.GTU.FTZ.AND P2, PT, |R14|, +INF , PT ;  /* 0x7f8000000e00780b */ /* 0x000fc80003f5c200 */
[----:B------:R-:W-:-:S13]  /*15f0*/  PLOP3.LUT P0, PT, P0, P2, PT, 0xf8, 0x8f ;  /* 0x00000000008f781c */ /* 0x000fda0000705f70 */
[----:B------:R-:W-:Y:S05]  /*1600*/  @P0 BRA `(.L_x_35) ;  /* 0x00000004004c0947 */ /* 0x000fea0003800000 */
[----:B------:R-:W-:-:S13]  /*1610*/  LOP3.LUT P0, RZ, R19, 0x7fffffff, R0, 0xc8, !PT ;  /* 0x7fffffff13ff7812 */ /* 0x000fda000780c800 */
[----:B------:R-:W-:Y:S05]  /*1620*/  @!P0 BRA `(.L_x_36) ;  /* 0x00000004003c8947 */ /* 0x000fea0003800000 */
[----:B------:R-:W-:Y:S02]  /*1630*/  FSETP.NEU.FTZ.AND P2, PT, |R0|, +INF , PT ;  /* 0x7f8000000000780b */ /* 0x000fe40003f5d200 */
[----:B------:R-:W-:Y:S02]  /*1640*/  FSETP.NEU.FTZ.AND P3, PT, |R14|, +INF , PT ;  /* 0x7f8000000e00780b */ /* 0x000fe40003f7d200 */
[----:B------:R-:W-:-:S11]  /*1650*/  FSETP.NEU.FTZ.AND P0, PT, |R0|, +INF , PT ;  /* 0x7f8000000000780b */ /* 0x000fd60003f1d200 */
[----:B------:R-:W-:Y:S05]  /*1660*/  @!P3 BRA !P2, `(.L_x_36) ;  /* 0x00000004002cb947 */ /* 0x000fea0005000000 */
[----:B------:R-:W-:-:S04]  /*1670*/  LOP3.LUT P2, RZ, R0, 0x7fffffff, RZ, 0xc0, !PT ;  /* 0x7fffffff00ff7812 */ /* 0x000fc8000784c0ff */
[----:B------:R-:W-:-:S13]  /*1680*/  PLOP3.LUT P2, PT, P3, P2, PT, 0x2f, 0xf2 ;  /* 0x0000000000f2781c */ /* 0x000fda0001f44577 */
[----:B------:R-:W-:Y:S05]  /*1690*/  @P2 BRA `(.L_x_37) ;  /* 0x0000000400182947 */ /* 0x000fea0003800000 */
[----:B------:R-:W-:-:S04]  /*16a0*/  LOP3.LUT P2, RZ, R19, 0x7fffffff, RZ, 0xc0, !PT ;  /* 0x7fffffff13ff7812 */ /* 0x000fc8000784c0ff */
[----:B------:R-:W-:-:S13]  /*16b0*/  PLOP3.LUT P0, PT, P0, P2, PT, 0x2f, 0xf2 ;  /* 0x0000000000f2781c */ /* 0x000fda0000704577 */
[----:B------:R-:W-:Y:S05]  /*16c0*/  @P0 BRA `(.L_x_38) ;  /* 0x0000000400000947 */ /* 0x000fea0003800000 */
[----:B------:R-:W-:Y:S02]  /*16d0*/  ISETP.GE.AND P0, PT, R20, RZ, PT ;  /* 0x000000ff1400720c */ /* 0x000fe40003f06270 */
[----:B------:R-:W-:-:S11]  /*16e0*/  ISETP.GE.AND P2, PT, R21, RZ, PT ;  /* 0x000000ff1500720c */ /* 0x000fd60003f46270 */
[----:B------:R-:W-:Y:S01]  /*16f0*/  @P0 IMAD.MOV.U32 R18, RZ, RZ, RZ ;  /* 0x000000ffff120224 */ /* 0x000fe200078e00ff */
[----:B------:R-:W-:Y:S01]  /*1700*/  @!P0 MOV R18, 0xffffffc0 ;  /* 0xffffffc000128802 */ /* 0x000fe20000000f00 */
[----:B------:R-:W-:Y:S01]  /*1710*/  @!P0 FFMA R0, R0, 1.84467440737095516160e+19, RZ ;  /* 0x5f80000000008823 */ /* 0x000fe200000000ff */
[----:B------:R-:W-:-:S03]  /*1720*/  @!P2 FFMA R19, R14, 1.84467440737095516160e+19, RZ ;  /* 0x5f8000000e13a823 */ /* 0x000fc600000000ff */
[----:B------:R-:W-:-:S07]  /*1730*/  @!P2 VIADD R18, R18, 0x40 ;  /* 0x000000401212a836 */ /* 0x000fce0000000000 */
.L_x_34:
[----:B------:R-:W-:Y:S01]  /*1740*/  LEA R20, R24, 0xc0800000, 0x17 ;  /* 0xc080000018147811 */ /* 0x000fe200078eb8ff */
[----:B------:R-:W-:Y:S04]  /*1750*/  BSSY.RECONVERGENT B3, `(.L_x_39) ;  /* 0x0000036000037945 */ /* 0x000fe80003800200 */
[----:B------:R-:W-:Y:S02]  /*1760*/  IMAD.IADD R20, R19, 0x1, -R20 ;  /* 0x0000000113147824 */ /* 0x000fe400078e0a14 */
[----:B------:R-:W-:Y:S02]  /*1770*/  VIADD R19, R22, 0xffffff81 ;  /* 0xffffff8116137836 */ /* 0x000fe40000000000 */
[----:B------:R-:W0:Y:S01]  /*1780*/  MUFU.RCP R21, R20 ;  /* 0x0000001400157308 */ /* 0x000e220000001000 */
[----:B------:R-:W-:Y:S01]  /*1790*/  FADD.FTZ R23, -R20, -RZ ;  /* 0x800000ff14177221 */ /* 0x000fe20000010100 */
[----:B------:R-:W-:-:S03]  /*17a0*/  IMAD R0, R19, -0x800000, R0 ;  /* 0xff80000013007824 */ /* 0x000fc600078e0200 */
[----:B0-----:R-:W-:-:S04]  /*17b0*/  FFMA R22, R21, R23, 1 ;  /* 0x3f80000015167423 */ /* 0x001fc80000000017 */
[----:B------:R-:W-:-:S04]  /*17c0*/  FFMA R26, R21, R22, R21 ;  /* 0x00000016151a7223 */ /* 0x000fc80000000015 */
[----:B------:R-:W-:-:S04]  /*17d0*/  FFMA R21, R0, R26, RZ ;  /* 0x0000001a00157223 */ /* 0x000fc800000000ff */
[----:B------:R-:W-:-:S04]  /*17e0*/  FFMA R22, R23, R21, R0 ;  /* 0x0000001517167223 */ /* 0x000fc80000000000 */
[----:B------:R-:W-:Y:S01]  /*17f0*/  FFMA R25, R26, R22, R21 ;  /* 0x000000161a197223 */ /* 0x000fe20000000015 */
[----:B------:R-:W-:-:S03]  /*1800*/  IADD3 R21, PT, PT, R19, 0x7f, -R24 ;  /* 0x0000007f13157810 */ /* 0x000fc60007ffe818 */
[----:B------:R-:W-:Y:S02]  /*1810*/  FFMA R22, R23, R25, R0 ;  /* 0x0000001917167223 */ /* 0x000fe40000000000 */
[----:B------:R-:W-:Y:S02]  /*1820*/  IMAD.IADD R21, R21, 0x1, R18 ;  /* 0x0000000115157824 */ /* 0x000fe400078e0212 */
[----:B------:R-:W-:-:S05]  /*1830*/  FFMA R0, R26, R22, R25 ;  /* 0x000000161a007223 */ /* 0x000fca0000000019 */
[----:B------:R-:W-:-:S04]  /*1840*/  SHF.R.U32.HI R19, RZ, 0x17, R0 ;  /* 0x00000017ff137819 */ /* 0x000fc80000011600 */
[----:B------:R-:W-:-:S05]  /*1850*/  LOP3.LUT R19, R19, 0xff, RZ, 0xc0, !PT ;  /* 0x000000ff13137812 */ /* 0x000fca00078ec0ff */
[----:B------:R-:W-:-:S05]  /*1860*/  IMAD.IADD R23, R19, 0x1, R21 ;  /* 0x0000000113177824 */ /* 0x000fca00078e0215 */
[----:B------:R-:W-:-:S04]  /*1870*/  IADD3 R18, PT, PT, R23, -0x1, RZ ;  /* 0xffffffff17127810 */ /* 0x000fc80007ffe0ff */
[----:B------:R-:W-:-:S13]  /*1880*/  ISETP.GE.U32.AND P0, PT, R18, 0xfe, PT ;  /* 0x000000fe1200780c */ /* 0x000fda0003f06070 */
[----:B------:R-:W-:Y:S05]  /*1890*/  @!P0 BRA `(.L_x_40) ;  /* 0x0000000000808947 */ /* 0x000fea0003800000 */
[----:B------:R-:W-:-:S13]  /*18a0*/  ISETP.GT.AND P0, PT, R23, 0xfe, PT ;  /* 0x000000fe1700780c */ /* 0x000fda0003f04270 */
[----:B------:R-:W-:Y:S05]  /*18b0*/  @P0 BRA `(.L_x_41) ;  /* 0x00000000006c0947 */ /* 0x000fea0003800000 */
[----:B------:R-:W-:-:S13]  /*18c0*/  ISETP.GE.AND P0, PT, R23, 0x1, PT ;  /* 0x000000011700780c */ /* 0x000fda0003f06270 */
[----:B------:R-:W-:Y:S05]  /*18d0*/  @P0 BRA `(.L_x_42) ;  /* 0x0000000000740947 */ /* 0x000fea0003800000 */
[----:B------:R-:W-:Y:S02]  /*18e0*/  ISETP.GE.AND P0, PT, R23, -0x18, PT ;  /* 0xffffffe81700780c */ /* 0x000fe40003f06270 */
[----:B------:R-:W-:-:S11]  /*18f0*/  LOP3.LUT R0, R0, 0x80000000, RZ, 0xc0, !PT ;  /* 0x8000000000007812 */ /* 0x000fd600078ec0ff */
[----:B------:R-:W-:Y:S05]  /*1900*/  @!P0 BRA `(.L_x_42) ;  /* 0x0000000000688947 */ /* 0x000fea0003800000 */
[CCC-:B------:R-:W-:Y:S01]  /*1910*/  FFMA.RZ R18, R26.reuse, R22.reuse, R25.reuse ;  /* 0x000000161a127223 */ /* 0x1c0fe2000000c019 */
[C---:B------:R-:W-:Y:S02]  /*1920*/  VIADD R21, R23.reuse, 0x20 ;  /* 0x0000002017157836 */ /* 0x040fe40000000000 */
[-CC-:B------:R-:W-:Y:S01]  /*1930*/  FFMA.RM R19, R26, R22.reuse, R25.reuse ;  /* 0x000000161a137223 */ /* 0x180fe20000004019 */
[C---:B------:R-:W-:Y:S02]  /*1940*/  ISETP.NE.AND P3, PT, R23.reuse, RZ, PT ;  /* 0x000000ff1700720c */ /* 0x040fe40003f65270 */
[----:B------:R-:W-:Y:S01]  /*1950*/  LOP3.LUT R20, R18, 0x7fffff, RZ, 0xc0, !PT ;  /* 0x007fffff12147812 */ /* 0x000fe200078ec0ff */
[----:B------:R-:W-:Y:S01]  /*1960*/  FFMA.RP R18, R26, R22, R25 ;  /* 0x000000161a127223 */ /* 0x000fe20000008019 */
[----:B------:R-:W-:Y:S01]  /*1970*/  IMAD.MOV R22, RZ, RZ, -R23 ;  /* 0x000000ffff167224 */ /* 0x000fe200078e0a17 */
[----:B------:R-:W-:Y:S02]  /*1980*/  ISETP.NE.AND P2, PT, R23, RZ, PT ;  /* 0x000000ff1700720c */ /* 0x000fe40003f45270 */
[----:B------:R-:W-:-:S02]  /*1990*/  LOP3.LUT R20, R20, 0x800000, RZ, 0xfc, !PT ;  /* 0x0080000014147812 */ /* 0x000fc400078efcff */
[----:B------:R-:W-:Y:S02]  /*19a0*/  FSETP.NEU.FTZ.AND P0, PT, R18, R19, PT ;  /* 0x000000131200720b */ /* 0x000fe40003f1d000 */
[----:B------:R-:W-:Y:S02]  /*19b0*/  SHF.L.U32 R21, R20, R21, RZ ;  /* 0x0000001514157219 */ /* 0x000fe400000006ff */
[----:B------:R-:W-:Y:S02]  /*19c0*/  SEL R19, R22, RZ, P3 ;  /* 0x000000ff16137207 */ /* 0x000fe40001800000 */
[----:B------:R-:W-:Y:S02]  /*19d0*/  ISETP.NE.AND P2, PT, R21, RZ, P2 ;  /* 0x000000ff1500720c */ /* 0x000fe40001745270 */
[----:B------:R-:W-:Y:S02]  /*19e0*/  SHF.R.U32.HI R19, RZ, R19, R20 ;  /* 0x00000013ff137219 */ /* 0x000fe40000011614 */
[----:B------:R-:W-:-:S02]  /*19f0*/  PLOP3.LUT P0, PT, P0, P2, PT, 0xf8, 0x8f ;  /* 0x00000000008f781c */ /* 0x000fc40000705f70 */
[----:B------:R-:W-:Y:S02]  /*1a00*/  SHF.R.U32.HI R21, RZ, 0x1, R19 ;  /* 0x00000001ff157819 */ /* 0x000fe40000011613 */
[----:B------:R-:W-:-:S04]  /*1a10*/  SEL R18, RZ, 0x1, !P0 ;  /* 0x00000001ff127807 */ /* 0x000fc80004000000 */
[----:B------:R-:W-:-:S04]  /*1a20*/  LOP3.LUT R18, R18, 0x1, R21, 0xf8, !PT ;  /* 0x0000000112127812 */ /* 0x000fc800078ef815 */
[----:B------:R-:W-:-:S05]  /*1a30*/  LOP3.LUT R18, R18, R19, RZ, 0xc0, !PT ;  /* 0x0000001312127212 */ /* 0x000fca00078ec0ff */
[----:B------:R-:W-:-:S05]  /*1a40*/  IMAD.IADD R21, R21, 0x1, R18 ;  /* 0x0000000115157824 */ /* 0x000fca00078e0212 */
[----:B------:R-:W-:Y:S01]  /*1a50*/  LOP3.LUT R0, R21, R0, RZ, 0xfc, !PT ;  /* 0x0000000015007212 */ /* 0x000fe200078efcff */
[----:B------:R-:W-:Y:S06]  /*1a60*/  BRA `(.L_x_42) ;  /* 0x0000000000107947 */ /* 0x000fec0003800000 */
.L_x_41:
[----:B------:R-:W-:-:S04]  /*1a70*/  LOP3.LUT R0, R0, 0x80000000, RZ, 0xc0, !PT ;  /* 0x8000000000007812 */ /* 0x000fc800078ec0ff */
[----:B------:R-:W-:Y:S01]  /*1a80*/  LOP3.LUT R0, R0, 0x7f800000, RZ, 0xfc, !PT ;  /* 0x7f80000000007812 */ /* 0x000fe200078efcff */
[----:B------:R-:W-:Y:S06]  /*1a90*/  BRA `(.L_x_42) ;  /* 0x0000000000047947 */ /* 0x000fec0003800000 */
.L_x_40:
[----:B------:R-:W-:-:S07]  /*1aa0*/  IMAD R0, R21, 0x800000, R0 ;  /* 0x0080000015007824 */ /* 0x000fce00078e0200 */
.L_x_42:
[----:B------:R-:W-:Y:S05]  /*1ab0*/  BSYNC.RECONVERGENT B3 ;  /* 0x0000000000037941 */ /* 0x000fea0003800200 */
.L_x_39:
[----:B------:R-:W-:Y:S05]  /*1ac0*/  BRA `(.L_x_43) ;  /* 0x0000000000207947 */ /* 0x000fea0003800000 */
.L_x_38:
[----:B------:R-:W-:-:S04]  /*1ad0*/  LOP3.LUT R0, R19, 0x80000000, R0, 0x48, !PT ;  /* 0x8000000013007812 */ /* 0x000fc800078e4800 */
[----:B------:R-:W-:Y:S01]  /*1ae0*/  LOP3.LUT R0, R0, 0x7f800000, RZ, 0xfc, !PT ;  /* 0x7f80000000007812 */ /* 0x000fe200078efcff */
[----:B------:R-:W-:Y:S06]  /*1af0*/  BRA `(.L_x_43) ;  /* 0x0000000000147947 */ /* 0x000fec0003800000 */
.L_x_37:
[----:B------:R-:W-:Y:S01]  /*1b00*/  LOP3.LUT R0, R19, 0x80000000, R0, 0x48, !PT ;  /* 0x8000000013007812 */ /* 0x000fe200078e4800 */
[----:B------:R-:W-:Y:S06]  /*1b10*/  BRA `(.L_x_43) ;  /* 0x00000000000c7947 */ /* 0x000fec0003800000 */
.L_x_36:
[----:B------:R-:W0:Y:S01]  /*1b20*/  MUFU.RSQ R0, -QNAN ;  /* 0xffc0000000007908 */ /* 0x000e220000001400 */
[----:B------:R-:W-:Y:S05]  /*1b30*/  BRA `(.L_x_43) ;  /* 0x0000000000047947 */ /* 0x000fea0003800000 */
.L_x_35:
[----:B------:R-:W-:-:S07]  /*1b40*/  FADD.FTZ R0, R0, R14 ;  /* 0x0000000e00007221 */ /* 0x000fce0000010000 */
.L_x_43:
[----:B------:R-:W-:Y:S05]  /*1b50*/  BSYNC.RECONVERGENT B2 ;  /* 0x0000000000027941 */ /* 0x000fea0003800200 */
.L_x_33:
[----:B------:R-:W-:Y:S02]  /*1b60*/  HFMA2 R19, -RZ, RZ, 0, 0 ;  /* 0x00000000ff137431 */ /* 0x000fe400000001ff */
[----:B------:R-:W-:-:S04]  /*1b70*/  IMAD.MOV.U32 R18, RZ, RZ, R16 ;  /* 0x000000ffff127224 */ /* 0x000fc800078e0010 */
[----:B0-----:R-:W-:Y:S05]  /*1b80*/  RET.REL.NODEC R18 `(add) ;  /* 0xffffffe4121c7950 */ /* 0x001fea0003c3ffff */
        .type           $add$__internal_accurate_pow,@function
        .size           $add$__internal_accurate_pow,(.L_x_49 - $add$__internal_accurate_pow)
$add$__internal_accurate_pow:
[----:B------:R-:W-:Y:S01]  /*1b90*/  ISETP.GT.U32.AND P0, PT, R31, 0xfffff, PT ;  /* 0x000fffff1f00780c */ /* 0x000fe20003f04070 */
[----:B------:R-:W-:Y:S01]  /*1ba0*/  IMAD.MOV.U32 R20, RZ, RZ, R31 ;  /* 0x000000ffff147224 */ /* 0x000fe200078e001f */
[----:B------:R-:W-:Y:S01]  /*1bb0*/  UMOV UR8, 0x7d2cafe2 ;  /* 0x7d2cafe200087882 */ /* 0x000fe20000000000 */
[----:B------:R-:W-:Y:S01]  /*1bc0*/  IMAD.MOV.U32 R22, RZ, RZ, R30 ;  /* 0x000000ffff167224 */ /* 0x000fe200078e001e */
[----:B------:R-:W-:Y:S01]  /*1bd0*/  UMOV UR9, 0x3eb0f5ff ;  /* 0x3eb0f5ff00097882 */ /* 0x000fe20000000000 */
[----:B------:R-:W-:Y:S01]  /*1be0*/  IMAD.MOV.U32 R24, RZ, RZ, 0x41ad3b5a ;  /* 0x41ad3b5aff187424 */ /* 0x000fe200078e00ff */
[----:B------:R-:W-:Y:S01]  /*1bf0*/  UMOV UR10, 0x3b39803f ;  /* 0x3b39803f000a7882 */ /* 0x000fe20000000000 */
[----:B------:R-:W-:Y:S01]  /*1c00*/  IMAD.MOV.U32 R25, RZ, RZ, 0x3ed0f5d2 ;  /* 0x3ed0f5d2ff197424 */ /* 0x000fe200078e00ff */
[----:B------:R-:W-:-:S05]  /*1c10*/  UMOV UR11, 0x3c7abc9e ;  /* 0x3c7abc9e000b7882 */ /* 0x000fca0000000000 */
[----:B------:R-:W-:-:S10]  /*1c20*/  @!P0 DMUL R32, R30, 1.80143985094819840000e+16 ;  /* 0x435000001e208828 */ /* 0x000fd40000000000 */
[----:B------:R-:W-:Y:S02]  /*1c30*/  @!P0 IMAD.MOV.U32 R20, RZ, RZ, R33 ;  /* 0x000000ffff148224 */ /* 0x000fe400078e0021 */
[----:B------:R-:W-:-:S03]  /*1c40*/  @!P0 IMAD.MOV.U32 R22, RZ, RZ, R32 ;  /* 0x000000ffff168224 */ /* 0x000fc600078e0020 */
[----:B------:R-:W-:-:S04]  /*1c50*/  LOP3.LUT R20, R20, 0x800fffff, RZ, 0xc0, !PT ;  /* 0x800fffff14147812 */ /* 0x000fc800078ec0ff */
[----:B------:R-:W-:Y:S01]  /*1c60*/  LOP3.LUT R23, R20, 0x3ff00000, RZ, 0xfc, !PT ;  /* 0x3ff0000014177812 */ /* 0x000fe200078efcff */
[----:B------:R-:W-:-:S03]  /*1c70*/  IMAD.MOV.U32 R20, RZ, RZ, RZ ;  /* 0x000000ffff147224 */ /* 0x000fc600078e00ff */
[----:B------:R-:W-:-:S13]  /*1c80*/  ISETP.GE.U32.AND P2, PT, R23, 0x3ff6a09f, PT ;  /* 0x3ff6a09f1700780c */ /* 0x000fda0003f46070 */
[----:B------:R-:W-:-:S05]  /*1c90*/  @P2 VIADD R21, R23, 0xfff00000 ;  /* 0xfff0000017152836 */ /* 0x000fca0000000000 */
[----:B------:R-:W-:-:S06]  /*1ca0*/  @P2 MOV R23, R21 ;  /* 0x0000001500172202 */ /* 0x000fcc0000000f00 */
[C---:B------:R-:W-:Y:S02]  /*1cb0*/  DADD R28, R22.reuse, 1 ;  /* 0x3ff00000161c7429 */ /* 0x040fe40000000000 */
[----:B------:R-:W-:-:S04]  /*1cc0*/  DADD R22, R22, -1 ;  /* 0xbff0000016167429 */ /* 0x000fc80000000000 */
[----:B------:R-:W0:Y:S02]  /*1cd0*/  MUFU.RCP64H R21, R29 ;  /* 0x0000001d00157308 */ /* 0x000e240000001800 */
[----:B0-----:R-:W-:-:S08]  /*1ce0*/  DFMA R26, -R28, R20, 1 ;  /* 0x3ff000001c1a742b */ /* 0x001fd00000000114 */
[----:B------:R-:W-:-:S08]  /*1cf0*/  DFMA R26, R26, R26, R26 ;  /* 0x0000001a1a1a722b */ /* 0x000fd0000000001a */
[----:B------:R-:W-:-:S08]  /*1d00*/  DFMA R26, R20, R26, R20 ;  /* 0x0000001a141a722b */ /* 0x000fd00000000014 */
[----:B------:R-:W-:-:S08]  /*1d10*/  DMUL R20, R22, R26 ;  /* 0x0000001a16147228 */ /* 0x000fd00000000000 */
[----:B------:R-:W-:-:S08]  /*1d20*/  DFMA R20, R22, R26, R20 ;  /* 0x0000001a1614722b */ /* 0x000fd00000000014 */
[----:B------:R-:W-:-:S08]  /*1d30*/  DMUL R44, R20, R20 ;  /* 0x00000014142c7228 */ /* 0x000fd00000000000 */
[----:B------:R-:W-:Y:S01]  /*1d40*/  DFMA R24, R44, UR8, R24 ;  /* 0x000000082c187c2b */ /* 0x000fe20008000018 */
[----:B------:R-:W-:Y:S01]  /*1d50*/  UMOV UR8, 0x75488a3f ;  /* 0x75488a3f00087882 */ /* 0x000fe20000000000 */
[----:B------:R-:W-:-:S06]  /*1d60*/  UMOV UR9, 0x3ef3b20a ;  /* 0x3ef3b20a00097882 */ /* 0x000fcc0000000000 */
[----:B------:R-:W-:Y:S01]  /*1d70*/  DFMA R34, R44, R24, UR8 ;  /* 0x000000082c227e2b */ /* 0x000fe20008000018 */
[----:B------:R-:W-:Y:S01]  /*1d80*/  UMOV UR8, 0xe4faecd5 ;  /* 0xe4faecd500087882 */ /* 0x000fe20000000000 */
[----:B------:R-:W-:Y:S01]  /*1d90*/  UMOV UR9, 0x3f1745cd ;  /* 0x3f1745cd00097882 */ /* 0x000fe20000000000 */
[----:B------:R-:W-:-:S05]  /*1da0*/  DADD R24, R22, -R20 ;  /* 0x0000000016187229 */ /* 0x000fca0000000814 */
[----:B------:R-:W-:Y:S01]  /*1db0*/  DFMA R34, R44, R34, UR8 ;  /* 0x000000082c227e2b */ /* 0x000fe20008000022 */
[----:B------:R-:W-:Y:S01]  /*1dc0*/  UMOV UR8, 0x258a578b ;  /* 0x258a578b00087882 */ /* 0x000fe20000000000 */
[----:B------:R-:W-:Y:S01]  /*1dd0*/  UMOV UR9, 0x3f3c71c7 ;  /* 0x3f3c71c700097882 */ /* 0x000fe20000000000 */
[----:B------:R-:W-:-:S05]  /*1de0*/  DADD R24, R24, R24 ;  /* 0x0000000018187229 */ /* 0x000fca0000000018 */
[----:B------:R-:W-:Y:S01]  /*1df0*/  DFMA R34, R44, R34, UR8 ;  /* 0x000000082c227e2b */ /* 0x000fe20008000022 */
[----:B------:R-:W-:Y:S01]  /*1e00*/  UMOV UR8, 0x9242b910 ;  /* 0x9242b91000087882 */ /* 0x000fe20000000000 */
[----:B------:R-:W-:Y:S01]  /*1e10*/  UMOV UR9, 0x3f624924 ;  /* 0x3f62492400097882 */ /* 0x000fe20000000000 */
[----:B------:R-:W-:-:S05]  /*1e20*/  DFMA R24, R22, -R20, R24 ;  /* 0x800000141618722b */ /* 0x000fca0000000018 */
[----:B------:R-:W-:Y:S01]  /*1e30*/  DFMA R34, R44, R34, UR8 ;  /* 0x000000082c227e2b */ /* 0x000fe20008000022 */
[----:B------:R-:W-:Y:S01]  /*1e40*/  UMOV UR8, 0x99999dfb ;  /* 0x99999dfb00087882 */ /* 0x000fe20000000000 */
[----:B------:R-:W-:Y:S01]  /*1e50*/  UMOV UR9, 0x3f899999 ;  /* 0x3f89999900097882 */ /* 0x000fe20000000000 */
[----:B------:R-:W-:Y:S02]  /*1e60*/  DMUL R24, R26, R24 ;  /* 0x000000181a187228 */ /* 0x000fe40000000000 */
[----:B------:R-:W-:-:S03]  /*1e70*/  DMUL R26, R20, R20 ;  /* 0x00000014141a7228 */ /* 0x000fc60000000000 */
[----:B------:R-:W-:Y:S01]  /*1e80*/  DFMA R34, R44, R34, UR8 ;  /* 0x000000082c227e2b */ /* 0x000fe20008000022 */
[----:B------:R-:W-:Y:S01]  /*1e90*/  UMOV UR8, 0x55555555 ;  /* 0x5555555500087882 */ /* 0x000fe20000000000 */
[----:B------:R-:W-:-:S03]  /*1ea0*/  UMOV UR9, 0x3fb55555 ;  /* 0x3fb5555500097882 */ /* 0x000fc60000000000 */
[----:B------:R-:W-:-:S03]  /*1eb0*/  IMAD.MOV.U32 R32, RZ, RZ, R24 ;  /* 0x000000ffff207224 */ /* 0x000fc600078e0018 */
[----:B------:R-:W-:-:S08]  /*1ec0*/  DFMA R22, R44, R34, UR8 ;  /* 0x000000082c167e2b */ /* 0x000fd00008000022 */
[----:B------:R-:W-:Y:S01]  /*1ed0*/  DADD R28, -R22, UR8 ;  /* 0x00000008161c7e29 */ /* 0x000fe20008000100 */
[----:B------:R-:W-:Y:S01]  /*1ee0*/  UMOV UR8, 0xb9e7b0 ;  /* 0x00b9e7b000087882 */ /* 0x000fe20000000000 */
[----:B------:R-:W-:-:S06]  /*1ef0*/  UMOV UR9, 0x3c46a4cb ;  /* 0x3c46a4cb00097882 */ /* 0x000fcc0000000000 */
[----:B------:R-:W-:Y:S01]  /*1f00*/  DFMA R28, R44, R34, R28 ;  /* 0x000000222c1c722b */ /* 0x000fe2000000001c */
[----:B------:R-:W-:Y:S01]  /*1f10*/  SHF.R.U32.HI R44, RZ, 0x14, R31 ;  /* 0x00000014ff2c7819 */ /* 0x000fe2000001161f */
[C---:B------:R-:W-:Y:S01]  /*1f20*/  DFMA R30, R20.reuse, R20, -R26 ;  /* 0x00000014141e722b */ /* 0x040fe2000000081a */
[----:B------:R-:W-:Y:S01]  /*1f30*/  @!P0 LEA.HI R44, R33, 0xffffffca, RZ, 0xc ;  /* 0xffffffca212c8811 */ /* 0x000fe200078f60ff */
[----:B------:R-:W-:Y:S01]  /*1f40*/  VIADD R33, R25, 0x100000 ;  /* 0x0010000019217836 */ /* 0x000fe20000000000 */
[----:B------:R-:W-:-:S05]  /*1f50*/  DMUL R34, R20, R26 ;  /* 0x0000001a14227228 */ /* 0x000fca0000000000 */
[----:B------:R-:W-:Y:S02]  /*1f60*/  DFMA R30, R20, R32, R30 ;  /* 0x00000020141e722b */ /* 0x000fe4000000001e */
[----:B------:R-:W-:Y:S01]  /*1f70*/  DADD R32, R28, -UR8 ;  /* 0x800000081c207e29 */ /* 0x000fe20008000000 */
[----:B------:R-:W-:Y:S01]  /*1f80*/  UMOV UR8, 0x80000000 ;  /* 0x8000000000087882 */ /* 0x000fe20000000000 */
[----:B------:R-:W-:Y:S01]  /*1f90*/  DFMA R28, R20, R26, -R34 ;  /* 0x0000001a141c722b */ /* 0x000fe20000000822 */
[----:B------:R-:W-:-:S07]  /*1fa0*/  UMOV UR9, 0x43300000 ;  /* 0x4330000000097882 */ /* 0x000fce0000000000 */
[----:B------:R-:W-:Y:S02]  /*1fb0*/  DFMA R28, R24, R26, R28 ;  /* 0x0000001a181c722b */ /* 0x000fe4000000001c */
[----:B------:R-:W-:-:S06]  /*1fc0*/  DADD R26, R22, R32 ;  /* 0x00000000161a7229 */ /* 0x000fcc0000000020 */
[----:B------:R-:W-:Y:S02]  /*1fd0*/  DFMA R28, R20, R30, R28 ;  /* 0x0000001e141c722b */ /* 0x000fe4000000001c */
[----:B------:R-:W-:Y:S02]  /*1fe0*/  DADD R30, R22, -R26 ;  /* 0x00000000161e7229 */ /* 0x000fe4000000081a */
[----:B------:R-:W-:-:S06]  /*1ff0*/  DMUL R22, R26, R34 ;  /* 0x000000221a167228 */ /* 0x000fcc0000000000 */
[----:B------:R-:W-:Y:S02]  /*2000*/  DADD R32, R32, R30 ;  /* 0x0000000020207229 */ /* 0x000fe4000000001e */
[----:B------:R-:W-:-:S08]  /*2010*/  DFMA R30, R26, R34, -R22 ;  /* 0x000000221a1e722b */ /* 0x000fd00000000816 */
[----:B------:R-:W-:-:S08]  /*2020*/  DFMA R28, R26, R28, R30 ;  /* 0x0000001c1a1c722b */ /* 0x000fd0000000001e */
[----:B------:R-:W-:-:S08]  /*2030*/  DFMA R32, R32, R34, R28 ;  /* 0x000000222020722b */ /* 0x000fd0000000001c */
[----:B------:R-:W-:-:S08]  /*2040*/  DADD R28, R22, R32 ;  /* 0x00000000161c7229 */ /* 0x000fd00000000020 */
[--C-:B------:R-:W-:Y:S02]  /*2050*/  DADD R26, R20, R28.reuse ;  /* 0x00000000141a7229 */ /* 0x100fe4000000001c */
[----:B------:R-:W-:-:S06]  /*2060*/  DADD R22, R22, -R28 ;  /* 0x0000000016167229 */ /* 0x000fcc000000081c */
[----:B------:R-:W-:Y:S02]  /*2070*/  DADD R20, R20, -R26 ;  /* 0x0000000014147229 */ /* 0x000fe4000000081a */
[----:B------:R-:W-:-:S06]  /*2080*/  DADD R22, R32, R22 ;  /* 0x0000000020167229 */ /* 0x000fcc0000000016 */
[----:B------:R-:W-:-:S08]  /*2090*/  DADD R20, R28, R20 ;  /* 0x000000001c147229 */ /* 0x000fd00000000014 */
[----:B------:R-:W-:Y:S01]  /*20a0*/  DADD R20, R22, R20 ;  /* 0x0000000016147229 */ /* 0x000fe20000000014 */
[C---:B------:R-:W-:Y:S01]  /*20b0*/  IADD3 R22, PT, PT, R44.reuse, -0x3ff, RZ ;  /* 0xfffffc012c167810 */ /* 0x040fe20007ffe0ff */
[----:B------:R-:W-:Y:S02]  /*20c0*/  @P2 VIADD R22, R44, 0xfffffc02 ;  /* 0xfffffc022c162836 */ /* 0x000fe40000000000 */
[----:B------:R-:W-:-:S04]  /*20d0*/  IMAD.MOV.U32 R23, RZ, RZ, 0x43300000 ;  /* 0x43300000ff177424 */ /* 0x000fc800078e00ff */
[----:B------:R-:W-:Y:S01]  /*20e0*/  DADD R28, R24, R20 ;  /* 0x00000000181c7229 */ /* 0x000fe20000000014 */
[----:B------:R-:W-:-:S06]  /*20f0*/  LOP3.LUT R22, R22, 0x80000000, RZ, 0x3c, !PT ;  /* 0x8000000016167812 */ /* 0x000fcc00078e3cff */
[----:B------:R-:W-:Y:S01]  /*2100*/  DADD R22, R22, -UR8 ;  /* 0x8000000816167e29 */ /* 0x000fe20008000000 */
[----:B------:R-:W-:Y:S01]  /*2110*/  UMOV UR8, 0xfefa39ef ;  /* 0xfefa39ef00087882 */ /* 0x000fe20000000000 */
[----:B------:R-:W-:Y:S01]  /*2120*/  DADD R24, R26, R28 ;  /* 0x000000001a187229 */ /* 0x000fe2000000001c */
[----:B------:R-:W-:-:S07]  /*2130*/  UMOV UR9, 0x3fe62e42 ;  /* 0x3fe62e4200097882 */ /* 0x000fce0000000000 */
[--C-:B------:R-:W-:Y:S02]  /*2140*/  DFMA R20, R22, UR8, R24.reuse ;  /* 0x0000000816147c2b */ /* 0x100fe40008000018 */
[----:B------:R-:W-:-:S06]  /*2150*/  DADD R30, R26, -R24 ;  /* 0x000000001a1e7229 */ /* 0x000fcc0000000818 */
[----:B------:R-:W-:Y:S02]  /*2160*/  DFMA R26, R22, -UR8, R20 ;  /* 0x80000008161a7c2b */ /* 0x000fe40008000014 */
[----:B------:R-:W-:-:S06]  /*2170*/  DADD R30, R28, R30 ;  /* 0x000000001c1e7229 */ /* 0x000fcc000000001e */
[----:B------:R-:W-:-:S08]  /*2180*/  DADD R26, -R24, R26 ;  /* 0x00000000181a7229 */ /* 0x000fd0000000011a */
[----:B------:R-:W-:-:S08]  /*2190*/  DADD R24, R30, -R26 ;  /* 0x000000001e187229 */ /* 0x000fd0000000081a */
[----:B------:R-:W-:-:S08]  /*21a0*/  DFMA R24, R22, UR10, R24 ;  /* 0x0000000a16187c2b */ /* 0x000fd00008000018 */
[----:B------:R-:W-:-:S08]  /*21b0*/  DADD R22, R20, R24 ;  /* 0x0000000014167229 */ /* 0x000fd00000000018 */
[----:B------:R-:W-:Y:S02]  /*21c0*/  DADD R20, R20, -R22 ;  /* 0x0000000014147229 */ /* 0x000fe40000000816 */
[----:B------:R-:W-:-:S06]  /*21d0*/  DMUL R30, R22, 2 ;  /* 0x40000000161e7828 */ /* 0x000fcc0000000000 */
[----:B------:R-:W-:Y:S02]  /*21e0*/  DADD R20, R24, R20 ;  /* 0x0000000018147229 */ /* 0x000fe40000000014 */
[----:B------:R-:W-:-:S08]  /*21f0*/  DFMA R28, R22, 2, -R30 ;  /* 0x40000000161c782b */ /* 0x000fd0000000081e */
[----:B------:R-:W-:Y:S01]  /*2200*/  DFMA R28, R20, 2, R28 ;  /* 0x40000000141c782b */ /* 0x000fe2000000001c */
[----:B------:R-:W-:Y:S02]  /*2210*/  IMAD.MOV.U32 R20, RZ, RZ, 0x652b82fe ;  /* 0x652b82feff147424 */ /* 0x000fe400078e00ff */
[----:B------:R-:W-:-:S05]  /*2220*/  IMAD.MOV.U32 R21, RZ, RZ, 0x3ff71547 ;  /* 0x3ff71547ff157424 */ /* 0x000fca00078e00ff */
[----:B------:R-:W-:-:S08]  /*2230*/  DADD R22, R30, R28 ;  /* 0x000000001e167229 */ /* 0x000fd0000000001c */
[----:B------:R-:W-:Y:S02]  /*2240*/  DFMA R20, R22, R20, 6.75539944105574400000e+15 ;  /* 0x433800001614742b */ /* 0x000fe40000000014 */
[----:B------:R-:W-:Y:S01]  /*2250*/  FSETP.GEU.AND P0, PT, |R23|, 4.1917929649353027344, PT ;  /* 0x4086232b1700780b */ /* 0x000fe20003f0e200 */
[----:B------:R-:W-:-:S05]  /*2260*/  DADD R30, R30, -R22 ;  /* 0x000000001e1e7229 */ /* 0x000fca0000000816 */
[----:B------:R-:W-:-:S03]  /*2270*/  DADD R24, R20, -6.75539944105574400000e+15 ;  /* 0xc338000014187429 */ /* 0x000fc60000000000 */
[----:B------:R-:W-:-:S05]  /*2280*/  DADD R28, R28, R30 ;  /* 0x000000001c1c7229 */ /* 0x000fca000000001e */
[----:B------:R-:W-:Y:S01]  /*2290*/  DFMA R26, R24, -UR8, R22 ;  /* 0x80000008181a7c2b */ /* 0x000fe20008000016 */
[----:B------:R-:W-:Y:S01]  /*22a0*/  UMOV UR8, 0x3b39803f ;  /* 0x3b39803f00087882 */ /* 0x000fe20000000000 */
[----:B------:R-:W-:-:S06]  /*22b0*/  UMOV UR9, 0x3c7abc9e ;  /* 0x3c7abc9e00097882 */ /* 0x000fcc0000000000 */
[----:B------:R-:W-:Y:S01]  /*22c0*/  DFMA R26, R24, -UR8, R26 ;  /* 0x80000008181a7c2b */ /* 0x000fe2000800001a */
[----:B------:R-:W-:Y:S01]  /*22d0*/  UMOV UR8, 0x69ce2bdf ;  /* 0x69ce2bdf00087882 */ /* 0x000fe20000000000 */
[----:B------:R-:W-:Y:S01]  /*22e0*/  MOV R24, 0xfca213ea ;  /* 0xfca213ea00187802 */ /* 0x000fe20000000f00 */
[----:B------:R-:W-:Y:S01]  /*22f0*/  IMAD.MOV.U32 R25, RZ, RZ, 0x3e928af3 ;  /* 0x3e928af3ff197424 */ /* 0x000fe200078e00ff */
[----:B------:R-:W-:-:S05]  /*2300*/  UMOV UR9, 0x3e5ade15 ;  /* 0x3e5ade1500097882 */ /* 0x000fca0000000000 */
[----:B------:R-:W-:Y:S01]  /*2310*/  DFMA R24, R26, UR8, R24 ;  /* 0x000000081a187c2b */ /* 0x000fe20008000018 */
[----:B------:R-:W-:Y:S01]  /*2320*/  UMOV UR8, 0x62401315 ;  /* 0x6240131500087882 */ /* 0x000fe20000000000 */
[----:B------:R-:W-:-:S06]  /*2330*/  UMOV UR9, 0x3ec71dee ;  /* 0x3ec71dee00097882 */ /* 0x000fcc0000000000 */
[----:B------:R-:W-:Y:S01]  /*2340*/  DFMA R24, R26, R24, UR8 ;  /* 0x000000081a187e2b */ /* 0x000fe20008000018 */
        /* <DEDUP_REMOVED lines=20> */
[----:B------:R-:W-:-:S08]  /*2490*/  DFMA R24, R26, R24, UR8 ;  /* 0x000000081a187e2b */ /* 0x000fd00008000018 */
[----:B------:R-:W-:-:S08]  /*24a0*/  DFMA R24, R26, R24, 1 ;  /* 0x3ff000001a18742b */ /* 0x000fd00000000018 */
[----:B------:R-:W-:-:S10]  /*24b0*/  DFMA R24, R26, R24, 1 ;  /* 0x3ff000001a18742b */ /* 0x000fd40000000018 */
[----:B------:R-:W-:Y:S02]  /*24c0*/  IMAD R27, R20, 0x100000, R25 ;  /* 0x00100000141b7824 */ /* 0x000fe400078e0219 */
[----:B------:R-:W-:Y:S01]  /*24d0*/  IMAD.MOV.U32 R26, RZ, RZ, R24 ;  /* 0x000000ffff1a7224 */ /* 0x000fe200078e0018 */
[----:B------:R-:W-:Y:S06]  /*24e0*/  @!P0 BRA `(.L_x_44) ;  /* 0x0000000000308947 */ /* 0x000fec0003800000 */
[----:B------:R-:W-:Y:S01]  /*24f0*/  FSETP.GEU.AND P2, PT, |R23|, 4.2275390625, PT ;  /* 0x408748001700780b */ /* 0x000fe20003f4e200 */
[C---:B------:R-:W-:Y:S02]  /*2500*/  DADD R26, R22.reuse, +INF ;  /* 0x7ff00000161a7429 */ /* 0x040fe40000000000 */
[----:B------:R-:W-:-:S08]  /*2510*/  DSETP.GEU.AND P0, PT, R22, RZ, PT ;  /* 0x000000ff1600722a */ /* 0x000fd00003f0e000 */
[----:B------:R-:W-:Y:S02]  /*2520*/  FSEL R26, R26, RZ, P0 ;  /* 0x000000ff1a1a7208 */ /* 0x000fe40000000000 */
[----:B------:R-:W-:Y:S02]  /*2530*/  @!P2 LEA.HI R21, R20, R20, RZ, 0x1 ;  /* 0x000000141415a211 */ /* 0x000fe400078f08ff */
[----:B------:R-:W-:Y:S02]  /*2540*/  FSEL R27, R27, RZ, P0 ;  /* 0x000000ff1b1b7208 */ /* 0x000fe40000000000 */
[----:B------:R-:W-:-:S04]  /*2550*/  @!P2 SHF.R.S32.HI R21, RZ, 0x1, R21 ;  /* 0x00000001ff15a819 */ /* 0x000fc80000011415 */
[----:B------:R-:W-:Y:S01]  /*2560*/  @!P2 LEA R25, R21, R25, 0x14 ;  /* 0x000000191519a211 */ /* 0x000fe200078ea0ff */
[----:B------:R-:W-:-:S05]  /*2570*/  @!P2 IMAD.IADD R20, R20, 0x1, -R21 ;  /* 0x000000011414a824 */ /* 0x000fca00078e0a15 */
[----:B------:R-:W-:Y:S01]  /*2580*/  @!P2 LEA R21, R20, 0x3ff00000, 0x14 ;  /* 0x3ff000001415a811 */ /* 0x000fe200078ea0ff */
[----:B------:R-:W-:-:S06]  /*2590*/  @!P2 IMAD.MOV.U32 R20, RZ, RZ, RZ ;  /* 0x000000ffff14a224 */ /* 0x000fcc00078e00ff */
[----:B------:R-:W-:-:S11]  /*25a0*/  @!P2 DMUL R26, R24, R20 ;  /* 0x00000014181aa228 */ /* 0x000fd60000000000 */
.L_x_44:
[----:B------:R-:W-:Y:S01]  /*25b0*/  DFMA R28, R28, R26, R26 ;  /* 0x0000001a1c1c722b */ /* 0x000fe2000000001a */
[----:B------:R-:W-:Y:S01]  /*25c0*/  IMAD.MOV.U32 R20, RZ, RZ, R0 ;  /* 0x000000ffff147224 */ /* 0x000fe200078e0000 */
[----:B------:R-:W-:Y:S01]  /*25d0*/  DSETP.NEU.AND P0, PT, |R26|, +INF , PT ;  /* 0x7ff000001a00742a */ /* 0x000fe20003f0d200 */
[----:B------:R-:W-:-:S07]  /*25e0*/  IMAD.MOV.U32 R21, RZ, RZ, 0x0 ;  /* 0x00000000ff157424 */ /* 0x000fce00078e00ff */
[----:B------:R-:W-:Y:S02]  /*25f0*/  FSEL R22, R26, R28, !P0 ;  /* 0x0000001c1a167208 */ /* 0x000fe40004000000 */
[----:B------:R-:W-:Y:S01]  /*2600*/  FSEL R26, R27, R29, !P0 ;  /* 0x0000001d1b1a7208 */ /* 0x000fe20004000000 */
[----:B------:R-:W-:Y:S06]  /*2610*/  RET.REL.NODEC R20 `(add) ;  /* 0xffffffd814787950 */ /* 0x000fec0003c3ffff */
.L_x_45:
[----:B------:R-:W-:-:S00]  /*2620*/  BRA `(.L_x_45) ;  /* 0xfffffffc00fc7947 */ /* 0x000fc0000383ffff */
[----:B------:R-:W-:-:S00]  /*2630*/  NOP ;  /* 0x0000000000007918 */ /* 0x000fc00000000000 */
        /* <DEDUP_REMOVED lines=12> */
.L_x_49:


//--------------------- .nv.shared.reserved.0     --------------------------
	.section	.nv.shared.reserved.0,"aw",@nobits
	.weak		__nv_reservedSMEM_offset_0_alias
	.size		__nv_reservedSMEM_offset_0_alias, 0, 64
	.other		__nv_reservedSMEM_offset_0_alias,@"STO_CUDA_RESERVED_SHARED STV_DEFAULT"
__nv_reservedSMEM_offset_0_alias:
	.zero		0
	.zero		64


//--------------------- .nv.constant0.add         --------------------------
	.section	.nv.constant0.add,"a",@progbits
	.sectionflags	@""
	.align	4
.nv.constant0.add:
	.zero		952


//--------------------- SYMBOLS --------------------------

	.type		.nv.reservedSmem.offset0,@object
	.size		.nv.reservedSmem.offset0,0x4
